	.target	sm_100a

	.elftype	@"ET_EXEC"


//--------------------- .note.nv.tkinfo           --------------------------
	.section	.note.nv.tkinfo,"",@"SHT_NOTE"
	.sectionflags	@"SHF_NOTE_NV_TKINFO"
	.tkinfo
        /*0018*/ 	.word	0x00000002
        /*0030*/ 	.string	""
        /*0030*/ 	.string	"ptxas"
        /*0030*/ 	.string	"Cuda compilation tools, release 13.0, V13.0.88"
        /*0030*/ 	.string	"Build cuda_13.0.r13.0/compiler.36424714_0"
        /*0030*/ 	.string	"-arch sm_100a -m 64 "



//--------------------- .note.nv.cuinfo           --------------------------
	.section	.note.nv.cuinfo,"",@"SHT_NOTE"
	.sectionflags	@"SHF_NOTE_NV_CUINFO"
        /*0018*/ 	.short	0x0002
        /*001a*/ 	.short	0x0064
        /*001c*/ 	.short	0x0082
	.zero		2


//--------------------- .nv.info                  --------------------------
	.section	.nv.info,"",@"SHT_CUDA_INFO"
	.align	4


	//----- nvinfo : EIATTR_REGCOUNT
	.align		4
        /*0000*/ 	.byte	0x04, 0x2f
        /*0002*/ 	.short	(.L_19 - .L_18)
	.align		4
.L_18:
        /*0004*/ 	.word	index@(_ZN7cutlass13device_kernelINS_4gemm6kernel13GemmUniversalIN4cute5tupleIJiiiiEEENS1_10collective13CollectiveMmaINS1_35MainloopSm100TmaUmmaWarpSpecializedILi5ELi2ELi4ENS5_IJNS4_1CILi2EEENSA_ILi1EEESC_EEEEENS5_IJNSA_ILi64EEENSA_ILi128EEENSA_ILi32EEEEEENS_10tfloat32_tENS5_IJlSC_lEEESJ_SK_NS4_8TiledMMAINS4_8MMA_AtomIJNS4_17SM100_MMA_TF32_SSISJ_SJ_fLi64ELi128ELNS4_4UMMA5MajorE0ELSP_0ELNSO_7ScaleInE0ELSQ_0EEEEEENS4_6LayoutINS5_IJSC_SC_SC_EEENS5_IJNSA_ILi0EEESV_SV_EEEEENS5_IJNS4_10UnderscoreESY_SY_EEEEENS4_13SM90_TMA_LOADENS4_14ComposedLayoutINS4_7SwizzleILi3ELi4ELi3EEENS4_18smem_ptr_flag_bitsILi32EEENST_INS5_IJNSA_ILi8EEESH_EEENS5_IJSH_SC_EEEEEEEvNS4_8identityENS4_23SM90_TMA_LOAD_MULTICASTES1B_vS1C_EENS_8epilogue10collective18CollectiveEpilogueINS1F_23Sm100TmaWarpSpecializedILi4ELi2ELi16ELb1ELb0EEEJSI_NS5_IJNST_ISF_SC_EENST_ISH_SC_EEEEESJ_SK_SJ_SK_NS1F_6fusion15FusionCallbacksIS1J_NS1N_17LinearCombinationISJ_fSJ_fLNS_15FloatRoundStyleE2EEESI_S1M_JEEENS4_5SM1004TMEM4LOAD26SM100_TMEM_LOAD_16dp128b8xES11_S1B_NS4_17SM75_U32x4_LDSM_NENS4_14SM90_TMA_STOREES1B_NS4_17SM90_U32x4_STSM_NENS4_39AutoVectorizingCopyWithAssumedAlignmentILi128EEEEEEvvEEEEvNT_6ParamsE)
        /*0008*/ 	.word	0x0000005f


	//----- nvinfo : EIATTR_FRAME_SIZE
	.align		4
.L_19:
        /*000c*/ 	.byte	0x04, 0x11
        /*000e*/ 	.short	(.L_21 - .L_20)
	.align		4
.L_20:
        /*0010*/ 	.word	index@($__internal_2_$__cuda_sm10x_tcgen05_guardrail_trap_unallocated_columns_being_dealloced)
        /*0014*/ 	.word	0x00000000


	//----- nvinfo : EIATTR_FRAME_SIZE
	.align		4
.L_21:
        /*0018*/ 	.byte	0x04, 0x11
        /*001a*/ 	.short	(.L_23 - .L_22)
	.align		4
.L_22:
        /*001c*/ 	.word	index@($__internal_1_$__cuda_sm10x_tcgen05_guardrail_trap_phase_invalid_during_alloc)
        /*0020*/ 	.word	0x00000000


	//----- nvinfo : EIATTR_FRAME_SIZE
	.align		4
.L_23:
        /*0024*/ 	.byte	0x04, 0x11
        /*0026*/ 	.short	(.L_25 - .L_24)
	.align		4
.L_24:
        /*0028*/ 	.word	index@($__internal_0_$__cuda_sm10x_tcgen05_guardrail_trap_col_being_dealloced_not_returned_by_alloc)
        /*002c*/ 	.word	0x00000000


	//----- nvinfo : EIATTR_FRAME_SIZE
	.align		4
.L_25:
        /*0030*/ 	.byte	0x04, 0x11
        /*0032*/ 	.short	(.L_27 - .L_26)
	.align		4
.L_26:
        /*0034*/ 	.word	index@(_ZN7cutlass13device_kernelINS_4gemm6kernel13GemmUniversalIN4cute5tupleIJiiiiEEENS1_10collective13CollectiveMmaINS1_35MainloopSm100TmaUmmaWarpSpecializedILi5ELi2ELi4ENS5_IJNS4_1CILi2EEENSA_ILi1EEESC_EEEEENS5_IJNSA_ILi64EEENSA_ILi128EEENSA_ILi32EEEEEENS_10tfloat32_tENS5_IJlSC_lEEESJ_SK_NS4_8TiledMMAINS4_8MMA_AtomIJNS4_17SM100_MMA_TF32_SSISJ_SJ_fLi64ELi128ELNS4_4UMMA5MajorE0ELSP_0ELNSO_7ScaleInE0ELSQ_0EEEEEENS4_6LayoutINS5_IJSC_SC_SC_EEENS5_IJNSA_ILi0EEESV_SV_EEEEENS5_IJNS4_10UnderscoreESY_SY_EEEEENS4_13SM90_TMA_LOADENS4_14ComposedLayoutINS4_7SwizzleILi3ELi4ELi3EEENS4_18smem_ptr_flag_bitsILi32EEENST_INS5_IJNSA_ILi8EEESH_EEENS5_IJSH_SC_EEEEEEEvNS4_8identityENS4_23SM90_TMA_LOAD_MULTICASTES1B_vS1C_EENS_8epilogue10collective18CollectiveEpilogueINS1F_23Sm100TmaWarpSpecializedILi4ELi2ELi16ELb1ELb0EEEJSI_NS5_IJNST_ISF_SC_EENST_ISH_SC_EEEEESJ_SK_SJ_SK_NS1F_6fusion15FusionCallbacksIS1J_NS1N_17LinearCombinationISJ_fSJ_fLNS_15FloatRoundStyleE2EEESI_S1M_JEEENS4_5SM1004TMEM4LOAD26SM100_TMEM_LOAD_16dp128b8xES11_S1B_NS4_17SM75_U32x4_LDSM_NENS4_14SM90_TMA_STOREES1B_NS4_17SM90_U32x4_STSM_NENS4_39AutoVectorizingCopyWithAssumedAlignmentILi128EEEEEEvvEEEEvNT_6ParamsE)
        /*0038*/ 	.word	0x00000000


	//----- nvinfo : EIATTR_MIN_STACK_SIZE
	.align		4
.L_27:
        /*003c*/ 	.byte	0x04, 0x12
        /*003e*/ 	.short	(.L_29 - .L_28)
	.align		4
.L_28:
        /*0040*/ 	.word	index@(_ZN7cutlass13device_kernelINS_4gemm6kernel13GemmUniversalIN4cute5tupleIJiiiiEEENS1_10collective13CollectiveMmaINS1_35MainloopSm100TmaUmmaWarpSpecializedILi5ELi2ELi4ENS5_IJNS4_1CILi2EEENSA_ILi1EEESC_EEEEENS5_IJNSA_ILi64EEENSA_ILi128EEENSA_ILi32EEEEEENS_10tfloat32_tENS5_IJlSC_lEEESJ_SK_NS4_8TiledMMAINS4_8MMA_AtomIJNS4_17SM100_MMA_TF32_SSISJ_SJ_fLi64ELi128ELNS4_4UMMA5MajorE0ELSP_0ELNSO_7ScaleInE0ELSQ_0EEEEEENS4_6LayoutINS5_IJSC_SC_SC_EEENS5_IJNSA_ILi0EEESV_SV_EEEEENS5_IJNS4_10UnderscoreESY_SY_EEEEENS4_13SM90_TMA_LOADENS4_14ComposedLayoutINS4_7SwizzleILi3ELi4ELi3EEENS4_18smem_ptr_flag_bitsILi32EEENST_INS5_IJNSA_ILi8EEESH_EEENS5_IJSH_SC_EEEEEEEvNS4_8identityENS4_23SM90_TMA_LOAD_MULTICASTES1B_vS1C_EENS_8epilogue10collective18CollectiveEpilogueINS1F_23Sm100TmaWarpSpecializedILi4ELi2ELi16ELb1ELb0EEEJSI_NS5_IJNST_ISF_SC_EENST_ISH_SC_EEEEESJ_SK_SJ_SK_NS1F_6fusion15FusionCallbacksIS1J_NS1N_17LinearCombinationISJ_fSJ_fLNS_15FloatRoundStyleE2EEESI_S1M_JEEENS4_5SM1004TMEM4LOAD26SM100_TMEM_LOAD_16dp128b8xES11_S1B_NS4_17SM75_U32x4_LDSM_NENS4_14SM90_TMA_STOREES1B_NS4_17SM90_U32x4_STSM_NENS4_39AutoVectorizingCopyWithAssumedAlignmentILi128EEEEEEvvEEEEvNT_6ParamsE)
        /*0044*/ 	.word	0x00000000
.L_29:


//--------------------- .nv.compat                --------------------------
	.section	.nv.compat,"",@"SHT_CUDA_COMPAT_INFO"
	.align	4
        /*0000*/ 	.byte	0x02, 0x09, 0x01, 0x00, 0x02, 0x02, 0x02, 0x00, 0x02, 0x05, 0x05, 0x00, 0x03, 0x07, 0x01, 0x01
        /*0010*/ 	.byte	0x02, 0x03, 0x01, 0x00, 0x02, 0x06, 0x01, 0x00, 0x04, 0x0b, 0x08, 0x00, 0x09, 0x00, 0x00, 0x00
        /*0020*/ 	.byte	0x00, 0x00, 0x00, 0x00


//--------------------- .nv.info._ZN7cutlass13device_kernelINS_4gemm6kernel13GemmUniversalIN4cute5tupleIJiiiiEEENS1_10collective13CollectiveMmaINS1_35MainloopSm100TmaUmmaWarpSpecializedILi5ELi2ELi4ENS5_IJNS4_1CILi2EEENSA_ILi1EEESC_EEEEENS5_IJNSA_ILi64EEENSA_ILi128EEENSA_ILi32EEEEEENS_10tfloat32_tENS5_IJlSC_lEEESJ_SK_NS4_8TiledMMAINS4_8MMA_AtomIJNS4_17SM100_MMA_TF32_SSISJ_SJ_fLi64ELi128ELNS4_4UMMA5MajorE0ELSP_0ELNSO_7ScaleInE0ELSQ_0EEEEEENS4_6LayoutINS5_IJSC_SC_SC_EEENS5_IJNSA_ILi0EEESV_SV_EEEEENS5_IJNS4_10UnderscoreESY_SY_EEEEENS4_13SM90_TMA_LOADENS4_14ComposedLayoutINS4_7SwizzleILi3ELi4ELi3EEENS4_18smem_ptr_flag_bitsILi32EEENST_INS5_IJNSA_ILi8EEESH_EEENS5_IJSH_SC_EEEEEEEvNS4_8identityENS4_23SM90_TMA_LOAD_MULTICASTES1B_vS1C_EENS_8epilogue10collective18CollectiveEpilogueINS1F_23Sm100TmaWarpSpecializedILi4ELi2ELi16ELb1ELb0EEEJSI_NS5_IJNST_ISF_SC_EENST_ISH_SC_EEEEESJ_SK_SJ_SK_NS1F_6fusion15FusionCallbacksIS1J_NS1N_17LinearCombinationISJ_fSJ_fLNS_15FloatRoundStyleE2EEESI_S1M_JEEENS4_5SM1004TMEM4LOAD26SM100_TMEM_LOAD_16dp128b8xES11_S1B_NS4_17SM75_U32x4_LDSM_NENS4_14SM90_TMA_STOREES1B_NS4_17SM90_U32x4_STSM_NENS4_39AutoVectorizingCopyWithAssumedAlignmentILi128EEEEEEvvEEEEvNT_6ParamsE --------------------------
	.section	.nv.info._ZN7cutlass13device_kernelINS_4gemm6kernel13GemmUniversalIN4cute5tupleIJiiiiEEENS1_10collective13CollectiveMmaINS1_35MainloopSm100TmaUmmaWarpSpecializedILi5ELi2ELi4ENS5_IJNS4_1CILi2EEENSA_ILi1EEESC_EEEEENS5_IJNSA_ILi64EEENSA_ILi128EEENSA_ILi32EEEEEENS_10tfloat32_tENS5_IJlSC_lEEESJ_SK_NS4_8TiledMMAINS4_8MMA_AtomIJNS4_17SM100_MMA_TF32_SSISJ_SJ_fLi64ELi128ELNS4_4UMMA5MajorE0ELSP_0ELNSO_7ScaleInE0ELSQ_0EEEEEENS4_6LayoutINS5_IJSC_SC_SC_EEENS5_IJNSA_ILi0EEESV_SV_EEEEENS5_IJNS4_10UnderscoreESY_SY_EEEEENS4_13SM90_TMA_LOADENS4_14ComposedLayoutINS4_7SwizzleILi3ELi4ELi3EEENS4_18smem_ptr_flag_bitsILi32EEENST_INS5_IJNSA_ILi8EEESH_EEENS5_IJSH_SC_EEEEEEEvNS4_8identityENS4_23SM90_TMA_LOAD_MULTICASTES1B_vS1C_EENS_8epilogue10collective18CollectiveEpilogueINS1F_23Sm100TmaWarpSpecializedILi4ELi2ELi16ELb1ELb0EEEJSI_NS5_IJNST_ISF_SC_EENST_ISH_SC_EEEEESJ_SK_SJ_SK_NS1F_6fusion15FusionCallbacksIS1J_NS1N_17LinearCombinationISJ_fSJ_fLNS_15FloatRoundStyleE2EEESI_S1M_JEEENS4_5SM1004TMEM4LOAD26SM100_TMEM_LOAD_16dp128b8xES11_S1B_NS4_17SM75_U32x4_LDSM_NENS4_14SM90_TMA_STOREES1B_NS4_17SM90_U32x4_STSM_NENS4_39AutoVectorizingCopyWithAssumedAlignmentILi128EEEEEEvvEEEEvNT_6ParamsE,"",@"SHT_CUDA_INFO"
	.sectionflags	@""
	.align	4


	//----- nvinfo : EIATTR_CUDA_API_VERSION
	.align		4
        /*0000*/ 	.byte	0x04, 0x37
        /*0002*/ 	.short	(.L_31 - .L_30)
.L_30:
        /*0004*/ 	.word	0x00000082


	//----- nvinfo : EIATTR_KPARAM_INFO
	.align		4
.L_31:
        /*0008*/ 	.byte	0x04, 0x17
        /*000a*/ 	.short	(.L_33 - .L_32)
.L_32:
        /*000c*/ 	.word	0x00000000
        /*0010*/ 	.short	0x0000
        /*0012*/ 	.short	0x0000
        /*0014*/ 	.byte	0x00, 0xf0, 0x01, 0x20


	//----- nvinfo : EIATTR_AT_ENTRY_FRAGMENTS
	.align		4
.L_33:
        /*0018*/ 	.byte	0x04, 0x4f
        /*001a*/ 	.short	(.L_35 - .L_34)


	//   ....[0]....
.L_34:
        /*001c*/ 	.word	0x00000006


	//----- nvinfo : EIATTR_RESERVED_SMEM_USED
	.align		4
.L_35:
        /*0020*/ 	.byte	0x01, 0x41
	.zero		2


	//----- nvinfo : EIATTR_SPARSE_MMA_MASK
	.align		4
        /*0024*/ 	.byte	0x03, 0x50
        /*0026*/ 	.short	0x0000


	//----- nvinfo : EIATTR_TCGEN05_1CTA_USED
	.align		4
        /*0028*/ 	.byte	0x01, 0x51
	.zero		2


	//----- nvinfo : EIATTR_MAXREG_COUNT
	.align		4
        /*002c*/ 	.byte	0x03, 0x1b
        /*002e*/ 	.short	0x00ff


	//----- nvinfo : EIATTR_NUM_BARRIERS
	.align		4
        /*0030*/ 	.byte	0x02, 0x4c
        /*0032*/ 	.byte	0x07
	.zero		1


	//----- nvinfo : EIATTR_EXTERNS
	.align		4
        /*0034*/ 	.byte	0x04, 0x0f
        /*0036*/ 	.short	(.L_37 - .L_36)


	//   ....[0]....
	.align		4
.L_36:
        /*0038*/ 	.word	index@(__assertfail)


	//----- nvinfo : EIATTR_MERCURY_ISA_VERSION
	.align		4
.L_37:
        /*003c*/ 	.byte	0x03, 0x5f
        /*003e*/ 	.short	0x0101


	//----- nvinfo : EIATTR_INT_WARP_WIDE_INSTR_OFFSETS
	.align		4
        /*0040*/ 	.byte	0x04, 0x31
        /*0042*/ 	.short	(.L_39 - .L_38)


	//   ....[0]....
.L_38:
        /*0044*/ 	.word	0x00003dc0


	//   ....[1]....
        /*0048*/ 	.word	0x00003de0


	//   ....[2]....
        /*004c*/ 	.word	0x00003e10


	//   ....[3]....
        /*0050*/ 	.word	0x00004a20


	//   ....[4]....
        /*0054*/ 	.word	0x00004a80


	//   ....[5]....
        /*0058*/ 	.word	0x00004b60


	//   ....[6]....
        /*005c*/ 	.word	0x00004be0


	//   ....[7]....
        /*0060*/ 	.word	0x00004cd0


	//   ....[8]....
        /*0064*/ 	.word	0x00004d60


	//   ....[9]....
        /*0068*/ 	.word	0x00004e50


	//   ....[10]....
        /*006c*/ 	.word	0x00004f00


	//----- nvinfo : EIATTR_COOP_GROUP_MASK_REGIDS
	.align		4
.L_39:
        /*0070*/ 	.byte	0x04, 0x29
        /*0072*/ 	.short	(.L_41 - .L_40)


	//   ....[0]....
.L_40:
        /*0074*/ 	.word	0xffffffff


	//   ....[1]....
        /*0078*/ 	.word	0xffffffff


	//   ....[2]....
        /*007c*/ 	.word	0xffffffff


	//   ....[3]....
        /*0080*/ 	.word	0xffffffff


	//   ....[4]....
        /*0084*/ 	.word	0xffffffff


	//   ....[5]....
        /*0088*/ 	.word	0xffffffff


	//   ....[6]....
        /*008c*/ 	.word	0xffffffff


	//   ....[7]....
        /*0090*/ 	.word	0xffffffff


	//   ....[8]....
        /*0094*/ 	.word	0xffffffff


	//   ....[9]....
        /*0098*/ 	.word	0xffffffff


	//   ....[10]....
        /*009c*/ 	.word	0xffffffff


	//   ....[11]....
        /*00a0*/ 	.word	0xffffffff


	//   ....[12]....
        /*00a4*/ 	.word	0xffffffff


	//   ....[13]....
        /*00a8*/ 	.word	0xffffffff


	//----- nvinfo : EIATTR_COOP_GROUP_INSTR_OFFSETS
	.align		4
.L_41:
        /*00ac*/ 	.byte	0x04, 0x28
        /*00ae*/ 	.short	(.L_43 - .L_42)


	//   ....[0]....
.L_42:
        /*00b0*/ 	.word	0x00000080


	//   ....[1]....
        /*00b4*/ 	.word	0x000004f0


	//   ....[2]....
        /*00b8*/ 	.word	0x000006b0


	//   ....[3]....
        /*00bc*/ 	.word	0x00000850


	//   ....[4]....
        /*00c0*/ 	.word	0x00000950


	//   ....[5]....
        /*00c4*/ 	.word	0x00000ac0


	//   ....[6]....
        /*00c8*/ 	.word	0x00000c60


	//   ....[7]....
        /*00cc*/ 	.word	0x00000e10


	//   ....[8]....
        /*00d0*/ 	.word	0x00002030


	//   ....[9]....
        /*00d4*/ 	.word	0x00002fb0


	//   ....[10]....
        /*00d8*/ 	.word	0x000031c0


	//   ....[11]....
        /*00dc*/ 	.word	0x000031f0


	//   ....[12]....
        /*00e0*/ 	.word	0x00003ca0


	//   ....[13]....
        /*00e4*/ 	.word	0x00003ed0


	//----- nvinfo : EIATTR_VRC_CTA_INIT_COUNT
	.align		4
.L_43:
        /*00e8*/ 	.byte	0x02, 0x4a
        /*00ea*/ 	.byte	0x80
	.zero		1


	//----- nvinfo : EIATTR_SYSCALL_OFFSETS
	.align		4
        /*00ec*/ 	.byte	0x04, 0x46
        /*00ee*/ 	.short	(.L_45 - .L_44)


	//   ....[0]....
.L_44:
        /*00f0*/ 	.word	0x00005ba0


	//   ....[1]....
        /*00f4*/ 	.word	0x00005c90


	//   ....[2]....
        /*00f8*/ 	.word	0x00006500


	//   ....[3]....
        /*00fc*/ 	.word	0x00006ec0


	//   ....[4]....
        /*0100*/ 	.word	0x00007830


	//   ....[5]....
        /*0104*/ 	.word	0x00008190


	//----- nvinfo : EIATTR_MBARRIER_INSTR_OFFSETS
	.align		4
.L_45:
        /*0108*/ 	.byte	0x04, 0x39
        /*010a*/ 	.short	(.L_47 - .L_46)


	//   ....[0]....
.L_46:
        /*010c*/ 	.word	0x00000600
        /*0110*/ 	.word	0x000000ff
        /*0114*/ 	.word	0x00000000
        /*0118*/ 	.short	0x0100
        /*011a*/ 	.byte	0x04
	.zero		1


	//   ....[1]....
        /*011c*/ 	.word	0x00000610
        /*0120*/ 	.word	0x000000ff
        /*0124*/ 	.word	0x00000028
        /*0128*/ 	.short	0x0100
        /*012a*/ 	.byte	0x04
	.zero		1


	//   ....[2]....
        /*012c*/ 	.word	0x00000620
        /*0130*/ 	.word	0x000000ff
        /*0134*/ 	.word	0x00000008
        /*0138*/ 	.short	0x0100
        /*013a*/ 	.byte	0x04
	.zero		1


	//   ....[3]....
        /*013c*/ 	.word	0x00000630
        /*0140*/ 	.word	0x000000ff
        /*0144*/ 	.word	0x00000030
        /*0148*/ 	.short	0x0100
        /*014a*/ 	.byte	0x04
	.zero		1


	//   ....[4]....
        /*014c*/ 	.word	0x00000640
        /*0150*/ 	.word	0x000000ff
        /*0154*/ 	.word	0x00000010
        /*0158*/ 	.short	0x0100
        /*015a*/ 	.byte	0x04
	.zero		1


	//   ....[5]....
        /*015c*/ 	.word	0x00000650
        /*0160*/ 	.word	0x000000ff
        /*0164*/ 	.word	0x00000038
        /*0168*/ 	.short	0x0100
        /*016a*/ 	.byte	0x04
	.zero		1


	//   ....[6]....
        /*016c*/ 	.word	0x00000660
        /*0170*/ 	.word	0x000000ff
        /*0174*/ 	.word	0x00000018
        /*0178*/ 	.short	0x0100
        /*017a*/ 	.byte	0x04
	.zero		1


	//   ....[7]....
        /*017c*/ 	.word	0x00000670
        /*0180*/ 	.word	0x000000ff
        /*0184*/ 	.word	0x00000040
        /*0188*/ 	.short	0x0100
        /*018a*/ 	.byte	0x04
	.zero		1


	//   ....[8]....
        /*018c*/ 	.word	0x00000680
        /*0190*/ 	.word	0x000000ff
        /*0194*/ 	.word	0x00000020
        /*0198*/ 	.short	0x0100
        /*019a*/ 	.byte	0x04
	.zero		1


	//   ....[9]....
        /*019c*/ 	.word	0x00000690
        /*01a0*/ 	.word	0x000000ff
        /*01a4*/ 	.word	0x00000048
        /*01a8*/ 	.short	0x0100
        /*01aa*/ 	.byte	0x04
	.zero		1


	//   ....[10]....
        /*01ac*/ 	.word	0x000007c0
        /*01b0*/ 	.word	0x000000ff
        /*01b4*/ 	.word	0x00000050
        /*01b8*/ 	.short	0x0100
        /*01ba*/ 	.byte	0x04
	.zero		1


	//   ....[11]....
        /*01bc*/ 	.word	0x000007d0
        /*01c0*/ 	.word	0x000000ff
        /*01c4*/ 	.word	0x00000070
        /*01c8*/ 	.short	0x0100
        /*01ca*/ 	.byte	0x04
	.zero		1


	//   ....[12]....
        /*01cc*/ 	.word	0x000007e0
        /*01d0*/ 	.word	0x000000ff
        /*01d4*/ 	.word	0x00000058
        /*01d8*/ 	.short	0x0100
        /*01da*/ 	.byte	0x04
	.zero		1


	//   ....[13]....
        /*01dc*/ 	.word	0x000007f0
        /*01e0*/ 	.word	0x000000ff
        /*01e4*/ 	.word	0x00000078
        /*01e8*/ 	.short	0x0100
        /*01ea*/ 	.byte	0x04
	.zero		1


	//   ....[14]....
        /*01ec*/ 	.word	0x00000800
        /*01f0*/ 	.word	0x000000ff
        /*01f4*/ 	.word	0x00000060
        /*01f8*/ 	.short	0x0100
        /*01fa*/ 	.byte	0x04
	.zero		1


	//   ....[15]....
        /*01fc*/ 	.word	0x00000810
        /*0200*/ 	.word	0x000000ff
        /*0204*/ 	.word	0x00000080
        /*0208*/ 	.short	0x0100
        /*020a*/ 	.byte	0x04
	.zero		1


	//   ....[16]....
        /*020c*/ 	.word	0x00000820
        /*0210*/ 	.word	0x000000ff
        /*0214*/ 	.word	0x00000068
        /*0218*/ 	.short	0x0100
        /*021a*/ 	.byte	0x04
	.zero		1


	//   ....[17]....
        /*021c*/ 	.word	0x00000830
        /*0220*/ 	.word	0x000000ff
        /*0224*/ 	.word	0x00000088
        /*0228*/ 	.short	0x0100
        /*022a*/ 	.byte	0x04
	.zero		1


	//   ....[18]....
        /*022c*/ 	.word	0x00000920
        /*0230*/ 	.word	0x000000ff
        /*0234*/ 	.word	0x00000090
        /*0238*/ 	.short	0x0100
        /*023a*/ 	.byte	0x06
	.zero		1


	//   ....[19]....
        /*023c*/ 	.word	0x00000930
        /*0240*/ 	.word	0x000000ff
        /*0244*/ 	.word	0x00000098
        /*0248*/ 	.short	0x0100
        /*024a*/ 	.byte	0x06
	.zero		1


	//   ....[20]....
        /*024c*/ 	.word	0x00000a70
        /*0250*/ 	.word	0x000000ff
        /*0254*/ 	.word	0x000000a0
        /*0258*/ 	.short	0x0100
        /*025a*/ 	.byte	0x06
	.zero		1


	//   ....[21]....
        /*025c*/ 	.word	0x00000a80
        /*0260*/ 	.word	0x000000ff
        /*0264*/ 	.word	0x000000b0
        /*0268*/ 	.short	0x0100
        /*026a*/ 	.byte	0x06
	.zero		1


	//   ....[22]....
        /*026c*/ 	.word	0x00000a90
        /*0270*/ 	.word	0x000000ff
        /*0274*/ 	.word	0x000000a8
        /*0278*/ 	.short	0x0100
        /*027a*/ 	.byte	0x06
	.zero		1


	//   ....[23]....
        /*027c*/ 	.word	0x00000aa0
        /*0280*/ 	.word	0x000000ff
        /*0284*/ 	.word	0x000000b8
        /*0288*/ 	.short	0x0100
        /*028a*/ 	.byte	0x06
	.zero		1


	//   ....[24]....
        /*028c*/ 	.word	0x00000bd0
        /*0290*/ 	.word	0x000000ff
        /*0294*/ 	.word	0x000000c0
        /*0298*/ 	.short	0x0100
        /*029a*/ 	.byte	0x04
	.zero		1


	//   ....[25]....
        /*029c*/ 	.word	0x00000be0
        /*02a0*/ 	.word	0x000000ff
        /*02a4*/ 	.word	0x000000e0
        /*02a8*/ 	.short	0x0100
        /*02aa*/ 	.byte	0x04
	.zero		1


	//   ....[26]....
        /*02ac*/ 	.word	0x00000bf0
        /*02b0*/ 	.word	0x000000ff
        /*02b4*/ 	.word	0x000000c8
        /*02b8*/ 	.short	0x0100
        /*02ba*/ 	.byte	0x04
	.zero		1


	//   ....[27]....
        /*02bc*/ 	.word	0x00000c00
        /*02c0*/ 	.word	0x000000ff
        /*02c4*/ 	.word	0x000000e8
        /*02c8*/ 	.short	0x0100
        /*02ca*/ 	.byte	0x04
	.zero		1


	//   ....[28]....
        /*02cc*/ 	.word	0x00000c10
        /*02d0*/ 	.word	0x000000ff
        /*02d4*/ 	.word	0x000000d0
        /*02d8*/ 	.short	0x0100
        /*02da*/ 	.byte	0x04
	.zero		1


	//   ....[29]....
        /*02dc*/ 	.word	0x00000c20
        /*02e0*/ 	.word	0x000000ff
        /*02e4*/ 	.word	0x000000f0
        /*02e8*/ 	.short	0x0100
        /*02ea*/ 	.byte	0x04
	.zero		1


	//   ....[30]....
        /*02ec*/ 	.word	0x00000c30
        /*02f0*/ 	.word	0x000000ff
        /*02f4*/ 	.word	0x000000d8
        /*02f8*/ 	.short	0x0100
        /*02fa*/ 	.byte	0x04
	.zero		1


	//   ....[31]....
        /*02fc*/ 	.word	0x00000c40
        /*0300*/ 	.word	0x000000ff
        /*0304*/ 	.word	0x000000f8
        /*0308*/ 	.short	0x0100
        /*030a*/ 	.byte	0x04
	.zero		1


	//   ....[32]....
        /*030c*/ 	.word	0x00000d30
        /*0310*/ 	.word	0x000000ff
        /*0314*/ 	.word	0x00000100
        /*0318*/ 	.short	0x0100
        /*031a*/ 	.byte	0x04
	.zero		1


	//   ....[33]....
        /*031c*/ 	.word	0x00000d40
        /*0320*/ 	.word	0x000000ff
        /*0324*/ 	.word	0x00000110
        /*0328*/ 	.short	0x0100
        /*032a*/ 	.byte	0x04
	.zero		1


	//   ....[34]....
        /*032c*/ 	.word	0x00000d50
        /*0330*/ 	.word	0x000000ff
        /*0334*/ 	.word	0x00000108
        /*0338*/ 	.short	0x0100
        /*033a*/ 	.byte	0x04
	.zero		1


	//   ....[35]....
        /*033c*/ 	.word	0x00000d60
        /*0340*/ 	.word	0x000000ff
        /*0344*/ 	.word	0x00000118
        /*0348*/ 	.short	0x0100
        /*034a*/ 	.byte	0x04
	.zero		1


	//   ....[36]....
        /*034c*/ 	.word	0x000018d0
        /*0350*/ 	.word	0x00000000
        /*0354*/ 	.word	0x00000110
        /*0358*/ 	.short	0x010a
        /*035a*/ 	.byte	0xff
	.zero		1


	//   ....[37]....
        /*035c*/ 	.word	0x000018f0
        /*0360*/ 	.word	0x00000000
        /*0364*/ 	.word	0x00000100
        /*0368*/ 	.short	0x0101
        /*036a*/ 	.byte	0xff
	.zero		1


	//   ....[38]....
        /*036c*/ 	.word	0x000019b0
        /*0370*/ 	.word	0x000000ff
        /*0374*/ 	.word	0x00000028
        /*0378*/ 	.short	0x010a
        /*037a*/ 	.byte	0x04
	.zero		1


	//   ....[39]....
        /*037c*/ 	.word	0x00001a30
        /*0380*/ 	.word	0x000000ff
        /*0384*/ 	.word	0x00000028
        /*0388*/ 	.short	0x010a
        /*038a*/ 	.byte	0x21
	.zero		1


	//   ....[40]....
        /*038c*/ 	.word	0x00001bc0
        /*0390*/ 	.word	0x000000ff
        /*0394*/ 	.word	0x00000028
        /*0398*/ 	.short	0x010a
        /*039a*/ 	.byte	0x08
	.zero		1


	//   ....[41]....
        /*039c*/ 	.word	0x00001cf0
        /*03a0*/ 	.word	0x000000ff
        /*03a4*/ 	.word	0x00000098
        /*03a8*/ 	.short	0x0101
        /*03aa*/ 	.byte	0x07
	.zero		1


	//   ....[42]....
        /*03ac*/ 	.word	0x00001d10
        /*03b0*/ 	.word	0x000000ff
        /*03b4*/ 	.word	0x00000028
        /*03b8*/ 	.short	0x010a
        /*03ba*/ 	.byte	0x04
	.zero		1


	//   ....[43]....
        /*03bc*/ 	.word	0x00001d90
        /*03c0*/ 	.word	0x000000ff
        /*03c4*/ 	.word	0x00000028
        /*03c8*/ 	.short	0x010a
        /*03ca*/ 	.byte	0x09
	.zero		1


	//   ....[44]....
        /*03cc*/ 	.word	0x00001f30
        /*03d0*/ 	.word	0x000000ff
        /*03d4*/ 	.word	0x00000028
        /*03d8*/ 	.short	0x010a
        /*03da*/ 	.byte	0x06
	.zero		1


	//   ....[45]....
        /*03dc*/ 	.word	0x00002060
        /*03e0*/ 	.word	0x00000003
        /*03e4*/ 	.word	0x000000a0
        /*03e8*/ 	.short	0x010a
        /*03ea*/ 	.byte	0xff
	.zero		1


	//   ....[46]....
        /*03ec*/ 	.word	0x000021b0
        /*03f0*/ 	.word	0x00000000
        /*03f4*/ 	.word	0x00000000
        /*03f8*/ 	.short	0x0101
        /*03fa*/ 	.byte	0xff
	.zero		1


	//   ....[47]....
        /*03fc*/ 	.word	0x00002770
        /*0400*/ 	.word	0x000000ff
        /*0404*/ 	.word	0x00000000
        /*0408*/ 	.short	0x010a
        /*040a*/ 	.byte	0x04
	.zero		1


	//   ....[48]....
        /*040c*/ 	.word	0x00002800
        /*0410*/ 	.word	0x000000ff
        /*0414*/ 	.word	0x00000000
        /*0418*/ 	.short	0x010a
        /*041a*/ 	.byte	0x05
	.zero		1


	//   ....[49]....
        /*041c*/ 	.word	0x00002890
        /*0420*/ 	.word	0x000000ff
        /*0424*/ 	.word	0x00000000
        /*0428*/ 	.short	0x010a
        /*042a*/ 	.byte	0x05
	.zero		1


	//   ....[50]....
        /*042c*/ 	.word	0x00002920
        /*0430*/ 	.word	0x000000ff
        /*0434*/ 	.word	0x00000000
        /*0438*/ 	.short	0x010a
        /*043a*/ 	.byte	0x05
	.zero		1


	//   ....[51]....
        /*043c*/ 	.word	0x000029c0
        /*0440*/ 	.word	0x00000000
        /*0444*/ 	.word	0x00000000
        /*0448*/ 	.short	0x010a
        /*044a*/ 	.byte	0xff
	.zero		1


	//   ....[52]....
        /*044c*/ 	.word	0x00002b00
        /*0450*/ 	.word	0x00000002
        /*0454*/ 	.word	0x00000100
        /*0458*/ 	.short	0x010a
        /*045a*/ 	.byte	0xff
	.zero		1


	//   ....[53]....
        /*045c*/ 	.word	0x00002b60
        /*0460*/ 	.word	0x00000004
        /*0464*/ 	.word	0x00000000
        /*0468*/ 	.short	0x0101
        /*046a*/ 	.byte	0xff
	.zero		1


	//   ....[54]....
        /*046c*/ 	.word	0x00002b80
        /*0470*/ 	.word	0x000000ff
        /*0474*/ 	.word	0x000000b0
        /*0478*/ 	.short	0x010a
        /*047a*/ 	.byte	0x04
	.zero		1


	//   ....[55]....
        /*047c*/ 	.word	0x00002ca0
        /*0480*/ 	.word	0x00000002
        /*0484*/ 	.word	0x000000a0
        /*0488*/ 	.short	0x010a
        /*048a*/ 	.byte	0xff
	.zero		1


	//   ....[56]....
        /*048c*/ 	.word	0x00002db0
        /*0490*/ 	.word	0x00000002
        /*0494*/ 	.word	0x00000000
        /*0498*/ 	.short	0x0101
        /*049a*/ 	.byte	0xff
	.zero		1


	//   ....[57]....
        /*049c*/ 	.word	0x00002e40
        /*04a0*/ 	.word	0x000000ff
        /*04a4*/ 	.word	0x000000b0
        /*04a8*/ 	.short	0x0106
        /*04aa*/ 	.byte	0x04
	.zero		1


	//   ....[58]....
        /*04ac*/ 	.word	0x00002e60
        /*04b0*/ 	.word	0x000000ff
        /*04b4*/ 	.word	0x000000b0
        /*04b8*/ 	.short	0x010a
        /*04ba*/ 	.byte	0x04
	.zero		1


	//   ....[59]....
        /*04bc*/ 	.word	0x00002ef0
        /*04c0*/ 	.word	0x000000ff
        /*04c4*/ 	.word	0x000000b0
        /*04c8*/ 	.short	0x0106
        /*04ca*/ 	.byte	0x07
	.zero		1


	//   ....[60]....
        /*04cc*/ 	.word	0x00002f30
        /*04d0*/ 	.word	0x00000000
        /*04d4*/ 	.word	0x000000b0
        /*04d8*/ 	.short	0x010a
        /*04da*/ 	.byte	0xff
	.zero		1


	//   ....[61]....
        /*04dc*/ 	.word	0x00003490
        /*04e0*/ 	.word	0x00000000
        /*04e4*/ 	.word	0x000000a0
        /*04e8*/ 	.short	0x010a
        /*04ea*/ 	.byte	0xff
	.zero		1


	//   ....[62]....
        /*04ec*/ 	.word	0x00003590
        /*04f0*/ 	.word	0x00000003
        /*04f4*/ 	.word	0x00000000
        /*04f8*/ 	.short	0x0101
        /*04fa*/ 	.byte	0xff
	.zero		1


	//   ....[63]....
        /*04fc*/ 	.word	0x000035a0
        /*0500*/ 	.word	0x000000ff
        /*0504*/ 	.word	0x00000000
        /*0508*/ 	.short	0x010a
        /*050a*/ 	.byte	0x04
	.zero		1


	//   ....[64]....
        /*050c*/ 	.word	0x00003620
        /*0510*/ 	.word	0x000000ff
        /*0514*/ 	.word	0x000000e0
        /*0518*/ 	.short	0x010a
        /*051a*/ 	.byte	0x1f
	.zero		1


	//   ....[65]....
        /*051c*/ 	.word	0x00003700
        /*0520*/ 	.word	0x000000ff
        /*0524*/ 	.word	0x00000000
        /*0528*/ 	.short	0x010a
        /*052a*/ 	.byte	0x05
	.zero		1


	//   ....[66]....
        /*052c*/ 	.word	0x00003840
        /*0530*/ 	.word	0x000000ff
        /*0534*/ 	.word	0x00000000
        /*0538*/ 	.short	0x010a
        /*053a*/ 	.byte	0x04
	.zero		1


	//   ....[67]....
        /*053c*/ 	.word	0x00003ad0
        /*0540*/ 	.word	0x000000ff
        /*0544*/ 	.word	0x00000000
        /*0548*/ 	.short	0x010a
        /*054a*/ 	.byte	0x04
	.zero		1


	//   ....[68]....
        /*054c*/ 	.word	0x00003b60
        /*0550*/ 	.word	0x000000ff
        /*0554*/ 	.word	0x00000000
        /*0558*/ 	.short	0x010a
        /*055a*/ 	.byte	0x05
	.zero		1


	//   ....[69]....
        /*055c*/ 	.word	0x00003bf0
        /*0560*/ 	.word	0x000000ff
        /*0564*/ 	.word	0x00000000
        /*0568*/ 	.short	0x010a
        /*056a*/ 	.byte	0x05
	.zero		1


	//   ....[70]....
        /*056c*/ 	.word	0x00003c80
        /*0570*/ 	.word	0x000000ff
        /*0574*/ 	.word	0x00000000
        /*0578*/ 	.short	0x010a
        /*057a*/ 	.byte	0x04
	.zero		1


	//   ....[71]....
        /*057c*/ 	.word	0x000041e0
        /*0580*/ 	.word	0x00000008
        /*0584*/ 	.word	0x000000a0
        /*0588*/ 	.short	0x010a
        /*058a*/ 	.byte	0xff
	.zero		1


	//   ....[72]....
        /*058c*/ 	.word	0x00004350
        /*0590*/ 	.word	0x00000000
        /*0594*/ 	.word	0x00000000
        /*0598*/ 	.short	0x0101
        /*059a*/ 	.byte	0xff
	.zero		1


	//   ....[73]....
        /*059c*/ 	.word	0x00004830
        /*05a0*/ 	.word	0x000000ff
        /*05a4*/ 	.word	0x00000098
        /*05a8*/ 	.short	0x010a
        /*05aa*/ 	.byte	0x15
	.zero		1


	//   ....[74]....
        /*05ac*/ 	.word	0x000049c0
        /*05b0*/ 	.word	0x000000ff
        /*05b4*/ 	.word	0x00000070
        /*05b8*/ 	.short	0x010a
        /*05ba*/ 	.byte	0x15
	.zero		1


	//   ....[75]....
        /*05bc*/ 	.word	0x00004b10
        /*05c0*/ 	.word	0x000000ff
        /*05c4*/ 	.word	0x00000050
        /*05c8*/ 	.short	0x010b
        /*05ca*/ 	.byte	0x15
	.zero		1


	//   ....[76]....
        /*05cc*/ 	.word	0x00004b20
        /*05d0*/ 	.word	0x000000ff
        /*05d4*/ 	.word	0x00000000
        /*05d8*/ 	.short	0x0101
        /*05da*/ 	.byte	0x32
	.zero		1


	//   ....[77]....
        /*05dc*/ 	.word	0x00004b30
        /*05e0*/ 	.word	0x000000ff
        /*05e4*/ 	.word	0x00000078
        /*05e8*/ 	.short	0x010a
        /*05ea*/ 	.byte	0x15
	.zero		1


	//   ....[78]....
        /*05ec*/ 	.word	0x00004c80
        /*05f0*/ 	.word	0x000000ff
        /*05f4*/ 	.word	0x00000058
        /*05f8*/ 	.short	0x010b
        /*05fa*/ 	.byte	0x15
	.zero		1


	//   ....[79]....
        /*05fc*/ 	.word	0x00004c90
        /*0600*/ 	.word	0x000000ff
        /*0604*/ 	.word	0x00000000
        /*0608*/ 	.short	0x0101
        /*060a*/ 	.byte	0x31
	.zero		1


	//   ....[80]....
        /*060c*/ 	.word	0x00004ca0
        /*0610*/ 	.word	0x000000ff
        /*0614*/ 	.word	0x00000080
        /*0618*/ 	.short	0x010a
        /*061a*/ 	.byte	0x15
	.zero		1


	//   ....[81]....
        /*061c*/ 	.word	0x00004e00
        /*0620*/ 	.word	0x000000ff
        /*0624*/ 	.word	0x00000060
        /*0628*/ 	.short	0x010b
        /*062a*/ 	.byte	0x15
	.zero		1


	//   ....[82]....
        /*062c*/ 	.word	0x00004e10
        /*0630*/ 	.word	0x000000ff
        /*0634*/ 	.word	0x00000000
        /*0638*/ 	.short	0x0101
        /*063a*/ 	.byte	0x30
	.zero		1


	//   ....[83]....
        /*063c*/ 	.word	0x00004e20
        /*0640*/ 	.word	0x000000ff
        /*0644*/ 	.word	0x00000088
        /*0648*/ 	.short	0x010a
        /*064a*/ 	.byte	0x15
	.zero		1


	//   ....[84]....
        /*064c*/ 	.word	0x00005020
        /*0650*/ 	.word	0x000000ff
        /*0654*/ 	.word	0x00000068
        /*0658*/ 	.short	0x010b
        /*065a*/ 	.byte	0x15
	.zero		1


	//   ....[85]....
        /*065c*/ 	.word	0x00005030
        /*0660*/ 	.word	0x000000ff
        /*0664*/ 	.word	0x00000000
        /*0668*/ 	.short	0x0101
        /*066a*/ 	.byte	0x2b
	.zero		1


	//   ....[86]....
        /*066c*/ 	.word	0x00005060
        /*0670*/ 	.word	0x000000ff
        /*0674*/ 	.word	0x00000070
        /*0678*/ 	.short	0x010a
        /*067a*/ 	.byte	0x15
	.zero		1


	//   ....[87]....
        /*067c*/ 	.word	0x00005080
        /*0680*/ 	.word	0x000000ff
        /*0684*/ 	.word	0x00000078
        /*0688*/ 	.short	0x010a
        /*068a*/ 	.byte	0x15
	.zero		1


	//   ....[88]....
        /*068c*/ 	.word	0x000050a0
        /*0690*/ 	.word	0x000000ff
        /*0694*/ 	.word	0x00000080
        /*0698*/ 	.short	0x010a
        /*069a*/ 	.byte	0x15
	.zero		1


	//   ....[89]....
        /*069c*/ 	.word	0x000050e0
        /*06a0*/ 	.word	0x00000000
        /*06a4*/ 	.word	0x00000088
        /*06a8*/ 	.short	0x010a
        /*06aa*/ 	.byte	0xff
	.zero		1


	//   ....[90]....
        /*06ac*/ 	.word	0x00005430
        /*06b0*/ 	.word	0x00000003
        /*06b4*/ 	.word	0x000000a0
        /*06b8*/ 	.short	0x010a
        /*06ba*/ 	.byte	0xff
	.zero		1


	//   ....[91]....
        /*06bc*/ 	.word	0x000055b0
        /*06c0*/ 	.word	0x00000000
        /*06c4*/ 	.word	0x00000000
        /*06c8*/ 	.short	0x0101
        /*06ca*/ 	.byte	0xff
	.zero		1


	//   ....[92]....
        /*06cc*/ 	.word	0x00006150
        /*06d0*/ 	.word	0x000000ff
        /*06d4*/ 	.word	0x00000050
        /*06d8*/ 	.short	0x010a
        /*06da*/ 	.byte	0x2c
	.zero		1


	//   ....[93]....
        /*06dc*/ 	.word	0x000061c0
        /*06e0*/ 	.word	0x00000050
        /*06e4*/ 	.word	0x000000c0
        /*06e8*/ 	.short	0x010a
        /*06ea*/ 	.byte	0xff
	.zero		1


	//   ....[94]....
        /*06ec*/ 	.word	0x000062e0
        /*06f0*/ 	.word	0x000000ff
        /*06f4*/ 	.word	0x00000050
        /*06f8*/ 	.short	0x010a
        /*06fa*/ 	.byte	0x2c
	.zero		1


	//   ....[95]....
        /*06fc*/ 	.word	0x000063e0
        /*0700*/ 	.word	0x00000050
        /*0704*/ 	.word	0x000000c0
        /*0708*/ 	.short	0x010a
        /*070a*/ 	.byte	0xff
	.zero		1


	//   ....[96]....
        /*070c*/ 	.word	0x00006be0
        /*0710*/ 	.word	0x00000000
        /*0714*/ 	.word	0x00000000
        /*0718*/ 	.short	0x0101
        /*071a*/ 	.byte	0xff
	.zero		1


	//   ....[97]....
        /*071c*/ 	.word	0x00006bf0
        /*0720*/ 	.word	0x00000003
        /*0724*/ 	.word	0x00000050
        /*0728*/ 	.short	0x010a
        /*072a*/ 	.byte	0xff
	.zero		1


	//   ....[98]....
        /*072c*/ 	.word	0x00006cc0
        /*0730*/ 	.word	0x00000003
        /*0734*/ 	.word	0x00000050
        /*0738*/ 	.short	0x010a
        /*073a*/ 	.byte	0xff
	.zero		1


	//   ....[99]....
        /*073c*/ 	.word	0x00007550
        /*0740*/ 	.word	0x00000028
        /*0744*/ 	.word	0x00000000
        /*0748*/ 	.short	0x0101
        /*074a*/ 	.byte	0xff
	.zero		1


	//   ....[100]....
        /*074c*/ 	.word	0x00007570
        /*0750*/ 	.word	0x00000059
        /*0754*/ 	.word	0x00000050
        /*0758*/ 	.short	0x010a
        /*075a*/ 	.byte	0xff
	.zero		1


	//   ....[101]....
        /*075c*/ 	.word	0x00007630
        /*0760*/ 	.word	0x00000059
        /*0764*/ 	.word	0x00000050
        /*0768*/ 	.short	0x010a
        /*076a*/ 	.byte	0xff
	.zero		1


	//   ....[102]....
        /*076c*/ 	.word	0x00007eb0
        /*0770*/ 	.word	0x0000005a
        /*0774*/ 	.word	0x00000000
        /*0778*/ 	.short	0x0101
        /*077a*/ 	.byte	0xff
	.zero		1


	//   ....[103]....
        /*077c*/ 	.word	0x00007ed0
        /*0780*/ 	.word	0x0000005c
        /*0784*/ 	.word	0x00000050
        /*0788*/ 	.short	0x010a
        /*078a*/ 	.byte	0xff
	.zero		1


	//   ....[104]....
        /*078c*/ 	.word	0x00007f90
        /*0790*/ 	.word	0x0000005c
        /*0794*/ 	.word	0x00000050
        /*0798*/ 	.short	0x010a
        /*079a*/ 	.byte	0xff
	.zero		1


	//   ....[105]....
        /*079c*/ 	.word	0x00008570
        /*07a0*/ 	.word	0x000000ff
        /*07a4*/ 	.word	0x00000000
        /*07a8*/ 	.short	0x0101
        /*07aa*/ 	.byte	0x04
	.zero		1


	//   ....[106]....
        /*07ac*/ 	.word	0x00008880
        /*07b0*/ 	.word	0x00000002
        /*07b4*/ 	.word	0x00000000
        /*07b8*/ 	.short	0x0101
        /*07ba*/ 	.byte	0xff
	.zero		1


	//   ....[107]....
        /*07bc*/ 	.word	0x00008b30
        /*07c0*/ 	.word	0x000000ff
        /*07c4*/ 	.word	0x00000000
        /*07c8*/ 	.short	0x0101
        /*07ca*/ 	.byte	0x04
	.zero		1


	//   ....[108]....
        /*07cc*/ 	.word	0x00008b50
        /*07d0*/ 	.word	0x00000000
        /*07d4*/ 	.word	0x00000110
        /*07d8*/ 	.short	0x010a
        /*07da*/ 	.byte	0xff
	.zero		1


	//   ....[109]....
        /*07dc*/ 	.word	0x00008bb0
        /*07e0*/ 	.word	0x00000000
        /*07e4*/ 	.word	0x00000028
        /*07e8*/ 	.short	0x010a
        /*07ea*/ 	.byte	0xff
	.zero		1


	//   ....[110]....
        /*07ec*/ 	.word	0x00008c10
        /*07f0*/ 	.word	0x00000000
        /*07f4*/ 	.word	0x00000028
        /*07f8*/ 	.short	0x010a
        /*07fa*/ 	.byte	0xff
	.zero		1


	//   ....[111]....
        /*07fc*/ 	.word	0x00008c60
        /*0800*/ 	.word	0x00000003
        /*0804*/ 	.word	0x000000a0
        /*0808*/ 	.short	0x010a
        /*080a*/ 	.byte	0xff
	.zero		1


	//   ....[112]....
        /*080c*/ 	.word	0x00008cc0
        /*0810*/ 	.word	0x00000000
        /*0814*/ 	.word	0x00000000
        /*0818*/ 	.short	0x010a
        /*081a*/ 	.byte	0xff
	.zero		1


	//   ....[113]....
        /*081c*/ 	.word	0x00008d20
        /*0820*/ 	.word	0x00000000
        /*0824*/ 	.word	0x00000000
        /*0828*/ 	.short	0x010a
        /*082a*/ 	.byte	0xff
	.zero		1


	//   ....[114]....
        /*082c*/ 	.word	0x00008d80
        /*0830*/ 	.word	0x00000000
        /*0834*/ 	.word	0x00000000
        /*0838*/ 	.short	0x010a
        /*083a*/ 	.byte	0xff
	.zero		1


	//   ....[115]....
        /*083c*/ 	.word	0x00008de0
        /*0840*/ 	.word	0x00000000
        /*0844*/ 	.word	0x00000000
        /*0848*/ 	.short	0x010a
        /*084a*/ 	.byte	0xff
	.zero		1


	//   ....[116]....
        /*084c*/ 	.word	0x00008e30
        /*0850*/ 	.word	0x00000002
        /*0854*/ 	.word	0x00000100
        /*0858*/ 	.short	0x010a
        /*085a*/ 	.byte	0xff
	.zero		1


	//   ....[117]....
        /*085c*/ 	.word	0x00008e90
        /*0860*/ 	.word	0x00000002
        /*0864*/ 	.word	0x000000b0
        /*0868*/ 	.short	0x010a
        /*086a*/ 	.byte	0xff
	.zero		1


	//   ....[118]....
        /*086c*/ 	.word	0x00008ee0
        /*0870*/ 	.word	0x00000002
        /*0874*/ 	.word	0x000000a0
        /*0878*/ 	.short	0x010a
        /*087a*/ 	.byte	0xff
	.zero		1


	//   ....[119]....
        /*087c*/ 	.word	0x00008f40
        /*0880*/ 	.word	0x00000000
        /*0884*/ 	.word	0x000000b0
        /*0888*/ 	.short	0x010a
        /*088a*/ 	.byte	0xff
	.zero		1


	//   ....[120]....
        /*088c*/ 	.word	0x00008f90
        /*0890*/ 	.word	0x00000000
        /*0894*/ 	.word	0x000000a0
        /*0898*/ 	.short	0x010a
        /*089a*/ 	.byte	0xff
	.zero		1


	//   ....[121]....
        /*089c*/ 	.word	0x00008ff0
        /*08a0*/ 	.word	0x00000003
        /*08a4*/ 	.word	0x000000e0
        /*08a8*/ 	.short	0x010a
        /*08aa*/ 	.byte	0xff
	.zero		1


	//   ....[122]....
        /*08ac*/ 	.word	0x00009050
        /*08b0*/ 	.word	0x00000000
        /*08b4*/ 	.word	0x00000000
        /*08b8*/ 	.short	0x010a
        /*08ba*/ 	.byte	0xff
	.zero		1


	//   ....[123]....
        /*08bc*/ 	.word	0x000090b0
        /*08c0*/ 	.word	0x00000000
        /*08c4*/ 	.word	0x00000000
        /*08c8*/ 	.short	0x010a
        /*08ca*/ 	.byte	0xff
	.zero		1


	//   ....[124]....
        /*08cc*/ 	.word	0x00009110
        /*08d0*/ 	.word	0x00000000
        /*08d4*/ 	.word	0x00000000
        /*08d8*/ 	.short	0x010a
        /*08da*/ 	.byte	0xff
	.zero		1


	//   ....[125]....
        /*08dc*/ 	.word	0x00009170
        /*08e0*/ 	.word	0x00000000
        /*08e4*/ 	.word	0x00000000
        /*08e8*/ 	.short	0x010a
        /*08ea*/ 	.byte	0xff
	.zero		1


	//   ....[126]....
        /*08ec*/ 	.word	0x000091d0
        /*08f0*/ 	.word	0x00000000
        /*08f4*/ 	.word	0x00000000
        /*08f8*/ 	.short	0x010a
        /*08fa*/ 	.byte	0xff
	.zero		1


	//   ....[127]....
        /*08fc*/ 	.word	0x00009220
        /*0900*/ 	.word	0x00000008
        /*0904*/ 	.word	0x000000a0
        /*0908*/ 	.short	0x010a
        /*090a*/ 	.byte	0xff
	.zero		1


	//   ....[128]....
        /*090c*/ 	.word	0x00009280
        /*0910*/ 	.word	0x00000000
        /*0914*/ 	.word	0x00000098
        /*0918*/ 	.short	0x010a
        /*091a*/ 	.byte	0xff
	.zero		1


	//   ....[129]....
        /*091c*/ 	.word	0x000092e0
        /*0920*/ 	.word	0x00000005
        /*0924*/ 	.word	0x00000070
        /*0928*/ 	.short	0x010a
        /*092a*/ 	.byte	0xff
	.zero		1


	//   ....[130]....
        /*092c*/ 	.word	0x00009340
        /*0930*/ 	.word	0x00000005
        /*0934*/ 	.word	0x00000078
        /*0938*/ 	.short	0x010a
        /*093a*/ 	.byte	0xff
	.zero		1


	//   ....[131]....
        /*093c*/ 	.word	0x000093a0
        /*0940*/ 	.word	0x00000005
        /*0944*/ 	.word	0x00000080
        /*0948*/ 	.short	0x010a
        /*094a*/ 	.byte	0xff
	.zero		1


	//   ....[132]....
        /*094c*/ 	.word	0x00009400
        /*0950*/ 	.word	0x00000005
        /*0954*/ 	.word	0x00000088
        /*0958*/ 	.short	0x010a
        /*095a*/ 	.byte	0xff
	.zero		1


	//   ....[133]....
        /*095c*/ 	.word	0x00009460
        /*0960*/ 	.word	0x00000000
        /*0964*/ 	.word	0x00000070
        /*0968*/ 	.short	0x010a
        /*096a*/ 	.byte	0xff
	.zero		1


	//   ....[134]....
        /*096c*/ 	.word	0x000094c0
        /*0970*/ 	.word	0x00000000
        /*0974*/ 	.word	0x00000078
        /*0978*/ 	.short	0x010a
        /*097a*/ 	.byte	0xff
	.zero		1


	//   ....[135]....
        /*097c*/ 	.word	0x00009520
        /*0980*/ 	.word	0x00000000
        /*0984*/ 	.word	0x00000080
        /*0988*/ 	.short	0x010a
        /*098a*/ 	.byte	0xff
	.zero		1


	//   ....[136]....
        /*098c*/ 	.word	0x00009570
        /*0990*/ 	.word	0x00000003
        /*0994*/ 	.word	0x000000a0
        /*0998*/ 	.short	0x010a
        /*099a*/ 	.byte	0xff
	.zero		1


	//   ....[137]....
        /*099c*/ 	.word	0x000095d0
        /*09a0*/ 	.word	0x00000000
        /*09a4*/ 	.word	0x00000050
        /*09a8*/ 	.short	0x010a
        /*09aa*/ 	.byte	0xff
	.zero		1


	//   ....[138]....
        /*09ac*/ 	.word	0x00009620
        /*09b0*/ 	.word	0x00000050
        /*09b4*/ 	.word	0x000000c0
        /*09b8*/ 	.short	0x010a
        /*09ba*/ 	.byte	0xff
	.zero		1


	//   ....[139]....
        /*09bc*/ 	.word	0x00009670
        /*09c0*/ 	.word	0x00000003
        /*09c4*/ 	.word	0x00000050
        /*09c8*/ 	.short	0x010a
        /*09ca*/ 	.byte	0xff
	.zero		1


	//   ....[140]....
        /*09cc*/ 	.word	0x000096c0
        /*09d0*/ 	.word	0x00000059
        /*09d4*/ 	.word	0x00000050
        /*09d8*/ 	.short	0x010a
        /*09da*/ 	.byte	0xff
	.zero		1


	//   ....[141]....
        /*09dc*/ 	.word	0x00009710
        /*09e0*/ 	.word	0x0000005c
        /*09e4*/ 	.word	0x00000050
        /*09e8*/ 	.short	0x010a
        /*09ea*/ 	.byte	0xff
	.zero		1


	//----- nvinfo : EIATTR_NUM_MBARRIERS
	.align		4
.L_47:
        /*09ec*/ 	.byte	0x03, 0x38
        /*09ee*/ 	.short	0x0024


	//----- nvinfo : EIATTR_EXIT_INSTR_OFFSETS
	.align		4
        /*09f0*/ 	.byte	0x04, 0x1c
        /*09f2*/ 	.short	(.L_49 - .L_48)


	//   ....[0]....
.L_48:
        /*09f4*/ 	.word	0x000029f0


	//   ....[1]....
        /*09f8*/ 	.word	0x00002f00


	//   ....[2]....
        /*09fc*/ 	.word	0x00002f60


	//   ....[3]....
        /*0a00*/ 	.word	0x00003ee0


	//   ....[4]....
        /*0a04*/ 	.word	0x00005110


	//   ....[5]....
        /*0a08*/ 	.word	0x00005150


	//   ....[6]....
        /*0a0c*/ 	.word	0x00008a10


	//   ....[7]....
        /*0a10*/ 	.word	0x00008a90


	//   ....[8]....
        /*0a14*/ 	.word	0x00008ac0


	//   ....[9]....
        /*0a18*/ 	.word	0x00008b40


	//----- nvinfo : EIATTR_MAX_THREADS
	.align		4
.L_49:
        /*0a1c*/ 	.byte	0x04, 0x05
        /*0a1e*/ 	.short	(.L_51 - .L_50)
.L_50:
        /*0a20*/ 	.word	0x00000100
        /*0a24*/ 	.word	0x00000001
        /*0a28*/ 	.word	0x00000001


	//----- nvinfo : EIATTR_CRS_STACK_SIZE
	.align		4
.L_51:
        /*0a2c*/ 	.byte	0x04, 0x1e
        /*0a2e*/ 	.short	(.L_53 - .L_52)
.L_52:
        /*0a30*/ 	.word	0x00000000


	//----- nvinfo : EIATTR_CBANK_PARAM_SIZE
	.align		4
.L_53:
        /*0a34*/ 	.byte	0x03, 0x19
        /*0a36*/ 	.short	0x0800


	//----- nvinfo : EIATTR_PARAM_CBANK
	.align		4
        /*0a38*/ 	.byte	0x04, 0x0a
        /*0a3a*/ 	.short	(.L_55 - .L_54)
	.align		4
.L_54:
        /*0a3c*/ 	.word	index@(.nv.constant0._ZN7cutlass13device_kernelINS_4gemm6kernel13GemmUniversalIN4cute5tupleIJiiiiEEENS1_10collective13CollectiveMmaINS1_35MainloopSm100TmaUmmaWarpSpecializedILi5ELi2ELi4ENS5_IJNS4_1CILi2EEENSA_ILi1EEESC_EEEEENS5_IJNSA_ILi64EEENSA_ILi128EEENSA_ILi32EEEEEENS_10tfloat32_tENS5_IJlSC_lEEESJ_SK_NS4_8TiledMMAINS4_8MMA_AtomIJNS4_17SM100_MMA_TF32_SSISJ_SJ_fLi64ELi128ELNS4_4UMMA5MajorE0ELSP_0ELNSO_7ScaleInE0ELSQ_0EEEEEENS4_6LayoutINS5_IJSC_SC_SC_EEENS5_IJNSA_ILi0EEESV_SV_EEEEENS5_IJNS4_10UnderscoreESY_SY_EEEEENS4_13SM90_TMA_LOADENS4_14ComposedLayoutINS4_7SwizzleILi3ELi4ELi3EEENS4_18smem_ptr_flag_bitsILi32EEENST_INS5_IJNSA_ILi8EEESH_EEENS5_IJSH_SC_EEEEEEEvNS4_8identityENS4_23SM90_TMA_LOAD_MULTICASTES1B_vS1C_EENS_8epilogue10collective18CollectiveEpilogueINS1F_23Sm100TmaWarpSpecializedILi4ELi2ELi16ELb1ELb0EEEJSI_NS5_IJNST_ISF_SC_EENST_ISH_SC_EEEEESJ_SK_SJ_SK_NS1F_6fusion15FusionCallbacksIS1J_NS1N_17LinearCombinationISJ_fSJ_fLNS_15FloatRoundStyleE2EEESI_S1M_JEEENS4_5SM1004TMEM4LOAD26SM100_TMEM_LOAD_16dp128b8xES11_S1B_NS4_17SM75_U32x4_LDSM_NENS4_14SM90_TMA_STOREES1B_NS4_17SM90_U32x4_STSM_NENS4_39AutoVectorizingCopyWithAssumedAlignmentILi128EEEEEEvvEEEEvNT_6ParamsE)
        /*0a40*/ 	.short	0x0380
        /*0a42*/ 	.short	0x0800


	//----- nvinfo : EIATTR_SW_WAR
	.align		4
.L_55:
        /*0a44*/ 	.byte	0x04, 0x36
        /*0a46*/ 	.short	(.L_57 - .L_56)
.L_56:
        /*0a48*/ 	.word	0x00000008
.L_57:


//--------------------- .nv.callgraph             --------------------------
	.section	.nv.callgraph,"",@"SHT_CUDA_CALLGRAPH"
	.align	4
	.sectionentsize	8
	.align		4
        /*0000*/ 	.word	0x00000000
	.align		4
        /*0004*/ 	.word	0xffffffff
	.align		4
        /*0008*/ 	.word	index@(_ZN7cutlass13device_kernelINS_4gemm6kernel13GemmUniversalIN4cute5tupleIJiiiiEEENS1_10collective13CollectiveMmaINS1_35MainloopSm100TmaUmmaWarpSpecializedILi5ELi2ELi4ENS5_IJNS4_1CILi2EEENSA_ILi1EEESC_EEEEENS5_IJNSA_ILi64EEENSA_ILi128EEENSA_ILi32EEEEEENS_10tfloat32_tENS5_IJlSC_lEEESJ_SK_NS4_8TiledMMAINS4_8MMA_AtomIJNS4_17SM100_MMA_TF32_SSISJ_SJ_fLi64ELi128ELNS4_4UMMA5MajorE0ELSP_0ELNSO_7ScaleInE0ELSQ_0EEEEEENS4_6LayoutINS5_IJSC_SC_SC_EEENS5_IJNSA_ILi0EEESV_SV_EEEEENS5_IJNS4_10UnderscoreESY_SY_EEEEENS4_13SM90_TMA_LOADENS4_14ComposedLayoutINS4_7SwizzleILi3ELi4ELi3EEENS4_18smem_ptr_flag_bitsILi32EEENST_INS5_IJNSA_ILi8EEESH_EEENS5_IJSH_SC_EEEEEEEvNS4_8identityENS4_23SM90_TMA_LOAD_MULTICASTES1B_vS1C_EENS_8epilogue10collective18CollectiveEpilogueINS1F_23Sm100TmaWarpSpecializedILi4ELi2ELi16ELb1ELb0EEEJSI_NS5_IJNST_ISF_SC_EENST_ISH_SC_EEEEESJ_SK_SJ_SK_NS1F_6fusion15FusionCallbacksIS1J_NS1N_17LinearCombinationISJ_fSJ_fLNS_15FloatRoundStyleE2EEESI_S1M_JEEENS4_5SM1004TMEM4LOAD26SM100_TMEM_LOAD_16dp128b8xES11_S1B_NS4_17SM75_U32x4_LDSM_NENS4_14SM90_TMA_STOREES1B_NS4_17SM90_U32x4_STSM_NENS4_39AutoVectorizingCopyWithAssumedAlignmentILi128EEEEEEvvEEEEvNT_6ParamsE)
	.align		4
        /*000c*/ 	.word	index@(__assertfail)
	.align		4
        /*0010*/ 	.word	0x00000000
	.align		4
        /*0014*/ 	.word	0xfffffffe
	.align		4
        /*0018*/ 	.word	0x00000000
	.align		4
        /*001c*/ 	.word	0xfffffffd
	.align		4
        /*0020*/ 	.word	0x00000000
	.align		4
        /*0024*/ 	.word	0xfffffffc


//--------------------- .nv.constant4             --------------------------
	.section	.nv.constant4,"a",@progbits
	.align	8
	.align		8
.nv.constant4:
        /*0000*/ 	.dword	__assertfail
	.align		8
        /*0008*/ 	.dword	__unnamed_1
	.align		8
        /*0010*/ 	.dword	__unnamed_2
	.align		8
        /*0018*/ 	.dword	_ZN40_INTERNAL_2e778c94_4_k_cu_faf0a913_105684cuda3std3__45__cpo5beginE
	.align		8
        /*0020*/ 	.dword	_ZN40_INTERNAL_2e778c94_4_k_cu_faf0a913_105684cuda3std3__45__cpo3endE
	.align		8
        /*0028*/ 	.dword	_ZN40_INTERNAL_2e778c94_4_k_cu_faf0a913_105684cuda3std3__45__cpo6cbeginE
	.align		8
        /*0030*/ 	.dword	_ZN40_INTERNAL_2e778c94_4_k_cu_faf0a913_105684cuda3std3__45__cpo4cendE
	.align		8
        /*0038*/ 	.dword	_ZN40_INTERNAL_2e778c94_4_k_cu_faf0a913_105684cuda3std3__442_GLOBAL__N__2e778c94_4_k_cu_faf0a913_105686ignoreE
	.align		8
        /*0040*/ 	.dword	_ZN40_INTERNAL_2e778c94_4_k_cu_faf0a913_105684cuda3std3__419piecewise_constructE
	.align		8
        /*0048*/ 	.dword	_ZN40_INTERNAL_2e778c94_4_k_cu_faf0a913_105684cuda3std3__48in_placeE
	.align		8
        /*0050*/ 	.dword	_ZN40_INTERNAL_2e778c94_4_k_cu_faf0a913_105684cuda3std6ranges3__45__cpo4swapE
	.align		8
        /*0058*/ 	.dword	_ZN40_INTERNAL_2e778c94_4_k_cu_faf0a913_105684cuda3std6ranges3__45__cpo9iter_moveE
	.align		8
        /*0060*/ 	.dword	_ZN40_INTERNAL_2e778c94_4_k_cu_faf0a913_105684cute7productE
	.align		8
        /*0068*/ 	.dword	_ZN40_INTERNAL_2e778c94_4_k_cu_faf0a913_105684cute1_E
	.align		8
        /*0070*/ 	.dword	$str$25
	.align		8
        /*0078*/ 	.dword	$str$26
	.align		8
        /*0080*/ 	.dword	$str$27
	.align		8
        /*0088*/ 	.dword	$str$28


//--------------------- .text._ZN7cutlass13device_kernelINS_4gemm6kernel13GemmUniversalIN4cute5tupleIJiiiiEEENS1_10collective13CollectiveMmaINS1_35MainloopSm100TmaUmmaWarpSpecializedILi5ELi2ELi4ENS5_IJNS4_1CILi2EEENSA_ILi1EEESC_EEEEENS5_IJNSA_ILi64EEENSA_ILi128EEENSA_ILi32EEEEEENS_10tfloat32_tENS5_IJlSC_lEEESJ_SK_NS4_8TiledMMAINS4_8MMA_AtomIJNS4_17SM100_MMA_TF32_SSISJ_SJ_fLi64ELi128ELNS4_4UMMA5MajorE0ELSP_0ELNSO_7ScaleInE0ELSQ_0EEEEEENS4_6LayoutINS5_IJSC_SC_SC_EEENS5_IJNSA_ILi0EEESV_SV_EEEEENS5_IJNS4_10UnderscoreESY_SY_EEEEENS4_13SM90_TMA_LOADENS4_14ComposedLayoutINS4_7SwizzleILi3ELi4ELi3EEENS4_18smem_ptr_flag_bitsILi32EEENST_INS5_IJNSA_ILi8EEESH_EEENS5_IJSH_SC_EEEEEEEvNS4_8identityENS4_23SM90_TMA_LOAD_MULTICASTES1B_vS1C_EENS_8epilogue10collective18CollectiveEpilogueINS1F_23Sm100TmaWarpSpecializedILi4ELi2ELi16ELb1ELb0EEEJSI_NS5_IJNST_ISF_SC_EENST_ISH_SC_EEEEESJ_SK_SJ_SK_NS1F_6fusion15FusionCallbacksIS1J_NS1N_17LinearCombinationISJ_fSJ_fLNS_15FloatRoundStyleE2EEESI_S1M_JEEENS4_5SM1004TMEM4LOAD26SM100_TMEM_LOAD_16dp128b8xES11_S1B_NS4_17SM75_U32x4_LDSM_NENS4_14SM90_TMA_STOREES1B_NS4_17SM90_U32x4_STSM_NENS4_39AutoVectorizingCopyWithAssumedAlignmentILi128EEEEEEvvEEEEvNT_6ParamsE --------------------------
	.section	.text._ZN7cutlass13device_kernelINS_4gemm6kernel13GemmUniversalIN4cute5tupleIJiiiiEEENS1_10collective13CollectiveMmaINS1_35MainloopSm100TmaUmmaWarpSpecializedILi5ELi2ELi4ENS5_IJNS4_1CILi2EEENSA_ILi1EEESC_EEEEENS5_IJNSA_ILi64EEENSA_ILi128EEENSA_ILi32EEEEEENS_10tfloat32_tENS5_IJlSC_lEEESJ_SK_NS4_8TiledMMAINS4_8MMA_AtomIJNS4_17SM100_MMA_TF32_SSISJ_SJ_fLi64ELi128ELNS4_4UMMA5MajorE0ELSP_0ELNSO_7ScaleInE0ELSQ_0EEEEEENS4_6LayoutINS5_IJSC_SC_SC_EEENS5_IJNSA_ILi0EEESV_SV_EEEEENS5_IJNS4_10UnderscoreESY_SY_EEEEENS4_13SM90_TMA_LOADENS4_14ComposedLayoutINS4_7SwizzleILi3ELi4ELi3EEENS4_18smem_ptr_flag_bitsILi32EEENST_INS5_IJNSA_ILi8EEESH_EEENS5_IJSH_SC_EEEEEEEvNS4_8identityENS4_23SM90_TMA_LOAD_MULTICASTES1B_vS1C_EENS_8epilogue10collective18CollectiveEpilogueINS1F_23Sm100TmaWarpSpecializedILi4ELi2ELi16ELb1ELb0EEEJSI_NS5_IJNST_ISF_SC_EENST_ISH_SC_EEEEESJ_SK_SJ_SK_NS1F_6fusion15FusionCallbacksIS1J_NS1N_17LinearCombinationISJ_fSJ_fLNS_15FloatRoundStyleE2EEESI_S1M_JEEENS4_5SM1004TMEM4LOAD26SM100_TMEM_LOAD_16dp128b8xES11_S1B_NS4_17SM75_U32x4_LDSM_NENS4_14SM90_TMA_STOREES1B_NS4_17SM90_U32x4_STSM_NENS4_39AutoVectorizingCopyWithAssumedAlignmentILi128EEEEEEvvEEEEvNT_6ParamsE,"ax",@progbits
	.align	128
.text._ZN7cutlass13device_kernelINS_4gemm6kernel13GemmUniversalIN4cute5tupleIJiiiiEEENS1_10collective13CollectiveMmaINS1_35MainloopSm100TmaUmmaWarpSpecializedILi5ELi2ELi4ENS5_IJNS4_1CILi2EEENSA_ILi1EEESC_EEEEENS5_IJNSA_ILi64EEENSA_ILi128EEENSA_ILi32EEEEEENS_10tfloat32_tENS5_IJlSC_lEEESJ_SK_NS4_8TiledMMAINS4_8MMA_AtomIJNS4_17SM100_MMA_TF32_SSISJ_SJ_fLi64ELi128ELNS4_4UMMA5MajorE0ELSP_0ELNSO_7ScaleInE0ELSQ_0EEEEEENS4_6LayoutINS5_IJSC_SC_SC_EEENS5_IJNSA_ILi0EEESV_SV_EEEEENS5_IJNS4_10UnderscoreESY_SY_EEEEENS4_13SM90_TMA_LOADENS4_14ComposedLayoutINS4_7SwizzleILi3ELi4ELi3EEENS4_18smem_ptr_flag_bitsILi32EEENST_INS5_IJNSA_ILi8EEESH_EEENS5_IJSH_SC_EEEEEEEvNS4_8identityENS4_23SM90_TMA_LOAD_MULTICASTES1B_vS1C_EENS_8epilogue10collective18CollectiveEpilogueINS1F_23Sm100TmaWarpSpecializedILi4ELi2ELi16ELb1ELb0EEEJSI_NS5_IJNST_ISF_SC_EENST_ISH_SC_EEEEESJ_SK_SJ_SK_NS1F_6fusion15FusionCallbacksIS1J_NS1N_17LinearCombinationISJ_fSJ_fLNS_15FloatRoundStyleE2EEESI_S1M_JEEENS4_5SM1004TMEM4LOAD26SM100_TMEM_LOAD_16dp128b8xES11_S1B_NS4_17SM75_U32x4_LDSM_NENS4_14SM90_TMA_STOREES1B_NS4_17SM90_U32x4_STSM_NENS4_39AutoVectorizingCopyWithAssumedAlignmentILi128EEEEEEvvEEEEvNT_6ParamsE:
        .type           _ZN7cutlass13device_kernelINS_4gemm6kernel13GemmUniversalIN4cute5tupleIJiiiiEEENS1_10collective13CollectiveMmaINS1_35MainloopSm100TmaUmmaWarpSpecializedILi5ELi2ELi4ENS5_IJNS4_1CILi2EEENSA_ILi1EEESC_EEEEENS5_IJNSA_ILi64EEENSA_ILi128EEENSA_ILi32EEEEEENS_10tfloat32_tENS5_IJlSC_lEEESJ_SK_NS4_8TiledMMAINS4_8MMA_AtomIJNS4_17SM100_MMA_TF32_SSISJ_SJ_fLi64ELi128ELNS4_4UMMA5MajorE0ELSP_0ELNSO_7ScaleInE0ELSQ_0EEEEEENS4_6LayoutINS5_IJSC_SC_SC_EEENS5_IJNSA_ILi0EEESV_SV_EEEEENS5_IJNS4_10UnderscoreESY_SY_EEEEENS4_13SM90_TMA_LOADENS4_14ComposedLayoutINS4_7SwizzleILi3ELi4ELi3EEENS4_18smem_ptr_flag_bitsILi32EEENST_INS5_IJNSA_ILi8EEESH_EEENS5_IJSH_SC_EEEEEEEvNS4_8identityENS4_23SM90_TMA_LOAD_MULTICASTES1B_vS1C_EENS_8epilogue10collective18CollectiveEpilogueINS1F_23Sm100TmaWarpSpecializedILi4ELi2ELi16ELb1ELb0EEEJSI_NS5_IJNST_ISF_SC_EENST_ISH_SC_EEEEESJ_SK_SJ_SK_NS1F_6fusion15FusionCallbacksIS1J_NS1N_17LinearCombinationISJ_fSJ_fLNS_15FloatRoundStyleE2EEESI_S1M_JEEENS4_5SM1004TMEM4LOAD26SM100_TMEM_LOAD_16dp128b8xES11_S1B_NS4_17SM75_U32x4_LDSM_NENS4_14SM90_TMA_STOREES1B_NS4_17SM90_U32x4_STSM_NENS4_39AutoVectorizingCopyWithAssumedAlignmentILi128EEEEEEvvEEEEvNT_6ParamsE,@function
        .size           _ZN7cutlass13device_kernelINS_4gemm6kernel13GemmUniversalIN4cute5tupleIJiiiiEEENS1_10collective13CollectiveMmaINS1_35MainloopSm100TmaUmmaWarpSpecializedILi5ELi2ELi4ENS5_IJNS4_1CILi2EEENSA_ILi1EEESC_EEEEENS5_IJNSA_ILi64EEENSA_ILi128EEENSA_ILi32EEEEEENS_10tfloat32_tENS5_IJlSC_lEEESJ_SK_NS4_8TiledMMAINS4_8MMA_AtomIJNS4_17SM100_MMA_TF32_SSISJ_SJ_fLi64ELi128ELNS4_4UMMA5MajorE0ELSP_0ELNSO_7ScaleInE0ELSQ_0EEEEEENS4_6LayoutINS5_IJSC_SC_SC_EEENS5_IJNSA_ILi0EEESV_SV_EEEEENS5_IJNS4_10UnderscoreESY_SY_EEEEENS4_13SM90_TMA_LOADENS4_14ComposedLayoutINS4_7SwizzleILi3ELi4ELi3EEENS4_18smem_ptr_flag_bitsILi32EEENST_INS5_IJNSA_ILi8EEESH_EEENS5_IJSH_SC_EEEEEEEvNS4_8identityENS4_23SM90_TMA_LOAD_MULTICASTES1B_vS1C_EENS_8epilogue10collective18CollectiveEpilogueINS1F_23Sm100TmaWarpSpecializedILi4ELi2ELi16ELb1ELb0EEEJSI_NS5_IJNST_ISF_SC_EENST_ISH_SC_EEEEESJ_SK_SJ_SK_NS1F_6fusion15FusionCallbacksIS1J_NS1N_17LinearCombinationISJ_fSJ_fLNS_15FloatRoundStyleE2EEESI_S1M_JEEENS4_5SM1004TMEM4LOAD26SM100_TMEM_LOAD_16dp128b8xES11_S1B_NS4_17SM75_U32x4_LDSM_NENS4_14SM90_TMA_STOREES1B_NS4_17SM90_U32x4_STSM_NENS4_39AutoVectorizingCopyWithAssumedAlignmentILi128EEEEEEvvEEEEvNT_6ParamsE,(.L_x_186 - _ZN7cutlass13device_kernelINS_4gemm6kernel13GemmUniversalIN4cute5tupleIJiiiiEEENS1_10collective13CollectiveMmaINS1_35MainloopSm100TmaUmmaWarpSpecializedILi5ELi2ELi4ENS5_IJNS4_1CILi2EEENSA_ILi1EEESC_EEEEENS5_IJNSA_ILi64EEENSA_ILi128EEENSA_ILi32EEEEEENS_10tfloat32_tENS5_IJlSC_lEEESJ_SK_NS4_8TiledMMAINS4_8MMA_AtomIJNS4_17SM100_MMA_TF32_SSISJ_SJ_fLi64ELi128ELNS4_4UMMA5MajorE0ELSP_0ELNSO_7ScaleInE0ELSQ_0EEEEEENS4_6LayoutINS5_IJSC_SC_SC_EEENS5_IJNSA_ILi0EEESV_SV_EEEEENS5_IJNS4_10UnderscoreESY_SY_EEEEENS4_13SM90_TMA_LOADENS4_14ComposedLayoutINS4_7SwizzleILi3ELi4ELi3EEENS4_18smem_ptr_flag_bitsILi32EEENST_INS5_IJNSA_ILi8EEESH_EEENS5_IJSH_SC_EEEEEEEvNS4_8identityENS4_23SM90_TMA_LOAD_MULTICASTES1B_vS1C_EENS_8epilogue10collective18CollectiveEpilogueINS1F_23Sm100TmaWarpSpecializedILi4ELi2ELi16ELb1ELb0EEEJSI_NS5_IJNST_ISF_SC_EENST_ISH_SC_EEEEESJ_SK_SJ_SK_NS1F_6fusion15FusionCallbacksIS1J_NS1N_17LinearCombinationISJ_fSJ_fLNS_15FloatRoundStyleE2EEESI_S1M_JEEENS4_5SM1004TMEM4LOAD26SM100_TMEM_LOAD_16dp128b8xES11_S1B_NS4_17SM75_U32x4_LDSM_NENS4_14SM90_TMA_STOREES1B_NS4_17SM90_U32x4_STSM_NENS4_39AutoVectorizingCopyWithAssumedAlignmentILi128EEEEEEvvEEEEvNT_6ParamsE)
        .other          _ZN7cutlass13device_kernelINS_4gemm6kernel13GemmUniversalIN4cute5tupleIJiiiiEEENS1_10collective13CollectiveMmaINS1_35MainloopSm100TmaUmmaWarpSpecializedILi5ELi2ELi4ENS5_IJNS4_1CILi2EEENSA_ILi1EEESC_EEEEENS5_IJNSA_ILi64EEENSA_ILi128EEENSA_ILi32EEEEEENS_10tfloat32_tENS5_IJlSC_lEEESJ_SK_NS4_8TiledMMAINS4_8MMA_AtomIJNS4_17SM100_MMA_TF32_SSISJ_SJ_fLi64ELi128ELNS4_4UMMA5MajorE0ELSP_0ELNSO_7ScaleInE0ELSQ_0EEEEEENS4_6LayoutINS5_IJSC_SC_SC_EEENS5_IJNSA_ILi0EEESV_SV_EEEEENS5_IJNS4_10UnderscoreESY_SY_EEEEENS4_13SM90_TMA_LOADENS4_14ComposedLayoutINS4_7SwizzleILi3ELi4ELi3EEENS4_18smem_ptr_flag_bitsILi32EEENST_INS5_IJNSA_ILi8EEESH_EEENS5_IJSH_SC_EEEEEEEvNS4_8identityENS4_23SM90_TMA_LOAD_MULTICASTES1B_vS1C_EENS_8epilogue10collective18CollectiveEpilogueINS1F_23Sm100TmaWarpSpecializedILi4ELi2ELi16ELb1ELb0EEEJSI_NS5_IJNST_ISF_SC_EENST_ISH_SC_EEEEESJ_SK_SJ_SK_NS1F_6fusion15FusionCallbacksIS1J_NS1N_17LinearCombinationISJ_fSJ_fLNS_15FloatRoundStyleE2EEESI_S1M_JEEENS4_5SM1004TMEM4LOAD26SM100_TMEM_LOAD_16dp128b8xES11_S1B_NS4_17SM75_U32x4_LDSM_NENS4_14SM90_TMA_STOREES1B_NS4_17SM90_U32x4_STSM_NENS4_39AutoVectorizingCopyWithAssumedAlignmentILi128EEEEEEvvEEEEvNT_6ParamsE,@"STO_CUDA_ENTRY STV_DEFAULT"
_ZN7cutlass13device_kernelINS_4gemm6kernel13GemmUniversalIN4cute5tupleIJiiiiEEENS1_10collective13CollectiveMmaINS1_35MainloopSm100TmaUmmaWarpSpecializedILi5ELi2ELi4ENS5_IJNS4_1CILi2EEENSA_ILi1EEESC_EEEEENS5_IJNSA_ILi64EEENSA_ILi128EEENSA_ILi32EEEEEENS_10tfloat32_tENS5_IJlSC_lEEESJ_SK_NS4_8TiledMMAINS4_8MMA_AtomIJNS4_17SM100_MMA_TF32_SSISJ_SJ_fLi64ELi128ELNS4_4UMMA5MajorE0ELSP_0ELNSO_7ScaleInE0ELSQ_0EEEEEENS4_6LayoutINS5_IJSC_SC_SC_EEENS5_IJNSA_ILi0EEESV_SV_EEEEENS5_IJNS4_10UnderscoreESY_SY_EEEEENS4_13SM90_TMA_LOADENS4_14ComposedLayoutINS4_7SwizzleILi3ELi4ELi3EEENS4_18smem_ptr_flag_bitsILi32EEENST_INS5_IJNSA_ILi8EEESH_EEENS5_IJSH_SC_EEEEEEEvNS4_8identityENS4_23SM90_TMA_LOAD_MULTICASTES1B_vS1C_EENS_8epilogue10collective18CollectiveEpilogueINS1F_23Sm100TmaWarpSpecializedILi4ELi2ELi16ELb1ELb0EEEJSI_NS5_IJNST_ISF_SC_EENST_ISH_SC_EEEEESJ_SK_SJ_SK_NS1F_6fusion15FusionCallbacksIS1J_NS1N_17LinearCombinationISJ_fSJ_fLNS_15FloatRoundStyleE2EEESI_S1M_JEEENS4_5SM1004TMEM4LOAD26SM100_TMEM_LOAD_16dp128b8xES11_S1B_NS4_17SM75_U32x4_LDSM_NENS4_14SM90_TMA_STOREES1B_NS4_17SM90_U32x4_STSM_NENS4_39AutoVectorizingCopyWithAssumedAlignmentILi128EEEEEEvvEEEEvNT_6ParamsE:
[----:B------:R-:W1:Y:S01]  /*0000*/  LDC R1, c[0x0][0x37c] ;  /* 0x0000df00ff017b82 */ /* 0x000e620000000800 */
[----:B------:R-:W2:Y:S01]  /*0010*/  S2R R76, SR_TID.X ;  /* 0x00000000004c7919 */ /* 0x000ea20000002100 */
[----:B------:R-:W3:Y:S01]  /*0020*/  LDCU.64 UR8, c[0x0][0x890] ;  /* 0x00011200ff0877ac */ /* 0x000ee20008000a00 */
[----:B------:R-:W-:Y:S02]  /*0030*/  PRMT R63, RZ, 0x7610, R63 ;  /* 0x00007610ff3f7816 */ /* 0x000fe4000000003f */
[----:B------:R-:W-:Y:S01]  /*0040*/  ELECT P3, URZ, PT ;  /* 0x0000000000ff782f */ /* 0x000fe20003860000 */
[----:B---3--:R-:W-:-:S04]  /*0050*/  UISETP.NE.U32.AND UP0, UPT, UR8, URZ, UPT ;  /* 0x000000ff0800728c */ /* 0x008fc8000bf05070 */
[----:B------:R-:W-:Y:S01]  /*0060*/  UISETP.NE.AND.EX UP0, UPT, UR9, URZ, UPT, UP0 ;  /* 0x000000ff0900728c */ /* 0x000fe2000bf05300 */
[----:B--2---:R-:W-:-:S05]  /*0070*/  SHF.R.U32.HI R64, RZ, 0x5, R76 ;  /* 0x00000005ff407819 */ /* 0x004fca000001164c */
[----:B------:R-:W2:Y:S02]  /*0080*/  SHFL.IDX PT, R0, R64, RZ, 0x1f ;  /* 0x00001fff40007589 */ /* 0x000ea400000e0000 */
[----:B--2---:R-:W-:Y:S01]  /*0090*/  R2UR UR18, R0 ;  /* 0x00000000001272ca */ /* 0x004fe200000e0000 */
[----:B-1----:R-:W-:-:S14]  /*00a0*/  BRA.U UP0, `(.L_x_0) ;  /* 0x0000000100307547 */ /* 0x002fdc000b800000 */
[----:B------:R-:W1:Y:S02]  /*00b0*/  LDCU.64 UR4, c[0x0][0x888] ;  /* 0x00011100ff0477ac */ /* 0x000e640008000a00 */
[----:B-1----:R-:W-:-:S04]  /*00c0*/  UISETP.NE.U32.AND UP0, UPT, UR4, URZ, UPT ;  /* 0x000000ff0400728c */ /* 0x002fc8000bf05070 */
[----:B------:R-:W-:-:S09]  /*00d0*/  UISETP.NE.AND.EX UP0, UPT, UR5, URZ, UPT, UP0 ;  /* 0x000000ff0500728c */ /* 0x000fd2000bf05300 */
[----:B------:R-:W-:Y:S05]  /*00e0*/  BRA.U !UP0, `(.L_x_1) ;  /* 0x0000000108147547 */ /* 0x000fea000b800000 */
[----:B------:R-:W1:Y:S01]  /*00f0*/  LDC.64 R2, c[0x0][0x888] ;  /* 0x00022200ff027b82 */ /* 0x000e620000000a00 */
[----:B------:R-:W1:Y:S02]  /*0100*/  LDCU.64 UR4, c[0x0][0x358] ;  /* 0x00006b00ff0477ac */ /* 0x000e640008000a00 */
[----:B-1----:R1:W5:Y:S01]  /*0110*/  LDG.E R27, desc[UR4][R2.64] ;  /* 0x00000004021b7981 */ /* 0x002362000c1e1900 */
[----:B------:R-:W-:Y:S01]  /*0120*/  HFMA2 R63, -RZ, RZ, 0, 5.9604644775390625e-08 ;  /* 0x00000001ff3f7431 */ /* 0x000fe200000001ff */
[----:B------:R-:W-:Y:S05]  /*0130*/  BRA `(.L_x_0) ;  /* 0x00000000000c7947 */ /* 0x000fea0003800000 */
.L_x_1:
[----:B------:R-:W1:Y:S01]  /*0140*/  LDCU UR4, c[0x0][0x880] ;  /* 0x00011000ff0477ac */ /* 0x000e620008000800 */
[----:B------:R-:W-:Y:S01]  /*0150*/  HFMA2 R63, -RZ, RZ, 0, 5.9604644775390625e-08 ;  /* 0x00000001ff3f7431 */ /* 0x000fe200000001ff */
[----:B-1----:R-:W-:-:S07]  /*0160*/  MOV R27, UR4 ;  /* 0x00000004001b7c02 */ /* 0x002fce0008000f00 */
.L_x_0:
[----:B------:R-:W2:Y:S02]  /*0170*/  LDCU.64 UR4, c[0x0][0x8b0] ;  /* 0x00011600ff0477ac */ /* 0x000ea40008000a00 */
[----:B--2---:R-:W-:-:S04]  /*0180*/  UISETP.NE.U32.AND UP0, UPT, UR4, URZ, UPT ;  /* 0x000000ff0400728c */ /* 0x004fc8000bf05070 */
[----:B------:R-:W-:-:S09]  /*0190*/  UISETP.NE.AND.EX UP0, UPT, UR5, URZ, UPT, UP0 ;  /* 0x000000ff0500728c */ /* 0x000fd2000bf05300 */
[----:B------:R-:W-:Y:S05]  /*01a0*/  BRA.U UP0, `(.L_x_2) ;  /* 0x0000000100287547 */ /* 0x000fea000b800000 */
[----:B------:R-:W2:Y:S02]  /*01b0*/  LDCU.64 UR4, c[0x0][0x8a8] ;  /* 0x00011500ff0477ac */ /* 0x000ea40008000a00 */
[----:B--2---:R-:W-:-:S04]  /*01c0*/  UISETP.NE.U32.AND UP0, UPT, UR4, URZ, UPT ;  /* 0x000000ff0400728c */ /* 0x004fc8000bf05070 */
[----:B------:R-:W-:-:S09]  /*01d0*/  UISETP.NE.AND.EX UP0, UPT, UR5, URZ, UPT, UP0 ;  /* 0x000000ff0500728c */ /* 0x000fd2000bf05300 */
[----:B------:R-:W-:Y:S05]  /*01e0*/  BRA.U !UP0, `(.L_x_3) ;  /* 0x0000000108107547 */ /* 0x000fea000b800000 */
[----:B------:R-:W2:Y:S01]  /*01f0*/  LDC.64 R24, c[0x0][0x8a8] ;  /* 0x00022a00ff187b82 */ /* 0x000ea20000000a00 */
[----:B------:R-:W2:Y:S02]  /*0200*/  LDCU.64 UR4, c[0x0][0x358] ;  /* 0x00006b00ff0477ac */ /* 0x000ea40008000a00 */
[----:B--2---:R2:W5:Y:S01]  /*0210*/  LDG.E R24, desc[UR4][R24.64] ;  /* 0x0000000418187981 */ /* 0x004562000c1e1900 */
[----:B------:R-:W-:Y:S05]  /*0220*/  BRA `(.L_x_2) ;  /* 0x0000000000087947 */ /* 0x000fea0003800000 */
.L_x_3:
[----:B------:R-:W2:Y:S02]  /*0230*/  LDCU UR4, c[0x0][0x8a0] ;  /* 0x00011400ff0477ac */ /* 0x000ea40008000800 */
[----:B--2---:R-:W-:Y:S02]  /*0240*/  MOV R24, UR4 ;  /* 0x0000000400187c02 */ /* 0x004fe40008000f00 */
.L_x_2:
[----:B------:R-:W-:Y:S01]  /*0250*/  IMAD.U32 R0, RZ, RZ, UR18 ;  /* 0x00000012ff007e24 */ /* 0x000fe2000f8e00ff */
[----:B------:R-:W-:Y:S04]  /*0260*/  BSSY.RECONVERGENT B0, `(.L_x_4) ;  /* 0x000000c000007945 */ /* 0x000fe80003800200 */
[C---:B------:R-:W-:Y:S02]  /*0270*/  ISETP.NE.OR P1, PT, R0.reuse, 0x1, !P3 ;  /* 0x000000010000780c */ /* 0x040fe40005f25670 */
[----:B------:R-:W-:-:S11]  /*0280*/  ISETP.NE.OR P0, PT, R0, 0x3, !P3 ;  /* 0x000000030000780c */ /* 0x000fd60005f05670 */
[----:B------:R-:W-:Y:S05]  /*0290*/  @P1 BRA `(.L_x_5) ;  /* 0x0000000000201947 */ /* 0x000fea0003800000 */
[----:B------:R-:W3:Y:S02]  /*02a0*/  LDCU.64 UR4, c[0x0][0x348] ;  /* 0x00006900ff0477ac */ /* 0x000ee40008000a00 */
[----:B---3--:R-:W-:Y:S02]  /*02b0*/  UIADD3 UR6, UP1, UPT, UR4, 0x80, URZ ;  /* 0x0000008004067890 */ /* 0x008fe4000ff3e0ff */
[----:B------:R-:W-:Y:S02]  /*02c0*/  UIADD3 UR4, UP0, UPT, UR4, 0x180, URZ ;  /* 0x0000018004047890 */ /* 0x000fe4000ff1e0ff */
[----:B------:R-:W-:Y:S02]  /*02d0*/  UIADD3.X UR7, UPT, UPT, URZ, UR5, URZ, UP1, !UPT ;  /* 0x00000005ff077290 */ /* 0x000fe40008ffe4ff */
[----:B------:R-:W-:-:S07]  /*02e0*/  UIADD3.X UR5, UPT, UPT, URZ, UR5, URZ, UP0, !UPT ;  /* 0x00000005ff057290 */ /* 0x000fce00087fe4ff */
[----:B------:R3:W-:Y:S02]  /*02f0*/  UTMACCTL.PF [UR6] ;  /* 0x00000000060079b9 */ /* 0x0007e40008040000 */
[----:B------:R3:W-:Y:S02]  /*0300*/  UTMACCTL.PF [UR4] ;  /* 0x00000000040079b9 */ /* 0x0007e40008040000 */
[----:B---3--:R-:W-:Y:S01]  /*0310*/  NOP ;  /* 0x0000000000007918 */ /* 0x008fe20000000000 */
.L_x_5:
[----:B------:R-:W-:Y:S05]  /*0320*/  BSYNC.RECONVERGENT B0 ;  /* 0x0000000000007941 */ /* 0x000fea0003800200 */
.L_x_4:
[----:B------:R-:W-:Y:S04]  /*0330*/  BSSY.RECONVERGENT B0, `(.L_x_6) ;  /* 0x000000a000007945 */ /* 0x000fe80003800200 */
        /* <DEDUP_REMOVED lines=9> */
.L_x_7:
[----:B------:R-:W-:Y:S05]  /*03d0*/  BSYNC.RECONVERGENT B0 ;  /* 0x0000000000007941 */ /* 0x000fea0003800200 */
.L_x_6:
[----:B------:R-:W3:Y:S01]  /*03e0*/  LDCU.64 UR4, c[0x0][0x888] ;  /* 0x00011100ff0477ac */ /* 0x000ee20008000a00 */
[----:B------:R-:W-:Y:S02]  /*03f0*/  UISETP.EQ.U32.AND UP2, UPT, UR8, URZ, UPT ;  /* 0x000000ff0800728c */ /* 0x000fe4000bf42070 */
[----:B------:R-:W-:Y:S02]  /*0400*/  UPLOP3.LUT UP3, UPT, UPT, UPT, UPT, 0x80, 0x8 ;  /* 0x000000000008789c */ /* 0x000fe40003f6f070 */
[----:B---3--:R-:W-:-:S04]  /*0410*/  UISETP.NE.U32.AND UP0, UPT, UR4, URZ, UPT ;  /* 0x000000ff0400728c */ /* 0x008fc8000bf05070 */
[----:B------:R-:W-:-:S04]  /*0420*/  UISETP.NE.AND.EX UP1, UPT, UR5, URZ, UPT, UP0 ;  /* 0x000000ff0500728c */ /* 0x000fc8000bf25300 */
[----:B------:R-:W-:-:S04]  /*0430*/  UISETP.EQ.OR.EX UP4, UPT, UR9, URZ, !UP1, UP2 ;  /* 0x000000ff0900728c */ /* 0x000fc8000cf82720 */
[----:B------:R-:W-:-:S06]  /*0440*/  UP2UR UR4, UPR, URZ, 0x10 ;  /* 0x00000010ff047883 */ /* 0x000fcc0008000000 */
[----:B------:R-:W-:Y:S01]  /*0450*/  MOV R67, UR4 ;  /* 0x0000000400437c02 */ /* 0x000fe20008000f00 */
[----:B------:R-:W-:Y:S06]  /*0460*/  BRA.U !UP4, `(.L_x_8) ;  /* 0x000000010c207547 */ /* 0x000fec000b800000 */
[----:B------:R-:W-:Y:S01]  /*0470*/  UISETP.NE.U32.AND UP2, UPT, UR8, URZ, UPT ;  /* 0x000000ff0800728c */ /* 0x000fe2000bf45070 */
[----:B-----5:R-:W-:Y:S01]  /*0480*/  FSETP.NEU.AND P0, PT, R27, RZ, PT ;  /* 0x000000ff1b00720b */ /* 0x020fe20003f0d000 */
[----:B------:R-:W-:Y:S02]  /*0490*/  USEL UR4, URZ, 0xffffffff, UP1 ;  /* 0xffffffffff047887 */ /* 0x000fe40008800000 */
[----:B------:R-:W-:-:S10]  /*04a0*/  UISETP.NE.AND.EX UP2, UPT, UR9, URZ, UPT, UP2 ;  /* 0x000000ff0900728c */ /* 0x000fd4000bf45320 */
[----:B------:R-:W-:Y:S01]  /*04b0*/  VOTEU.ANY UP0, P0 ;  /* 0x0000000000ff7886 */ /* 0x000fe20000000100 */
[----:B------:R-:W-:-:S04]  /*04c0*/  @!UP2 USEL UR4, URZ, 0xffffffff, UP0 ;  /* 0xffffffffff04a887 */ /* 0x000fc80008000000 */
[----:B------:R-:W-:-:S04]  /*04d0*/  ULOP3.LUT UR4, UR4, 0x1, URZ, 0xc0, !UPT ;  /* 0x0000000104047892 */ /* 0x000fc8000f8ec0ff */
[----:B------:R-:W-:-:S11]  /*04e0*/  UISETP.NE.U32.AND UP3, UPT, UR4, 0x1, UPT ;  /* 0x000000010400788c */ /* 0x000fd6000bf65070 */
.L_x_8:
[----:B-1----:R-:W1:Y:S01]  /*04f0*/  SHFL.IDX PT, R2, R64, RZ, 0x1f ;  /* 0x00001fff40027589 */ /* 0x002e6200000e0000 */
[----:B------:R-:W-:Y:S01]  /*0500*/  UISETP.NE.AND UP6, UPT, UR18, 0x2, UPT ;  /* 0x000000021200788c */ /* 0x000fe2000bfc5270 */
[----:B-1----:R-:W-:-:S13]  /*0510*/  ISETP.NE.AND P0, PT, R2, RZ, PT ;  /* 0x000000ff0200720c */ /* 0x002fda0003f05270 */
[----:B------:R-:W-:Y:S05]  /*0520*/  @P0 BRA `(.L_x_9) ;  /* 0x0000000000600947 */ /* 0x000fea0003800000 */
[----:B------:R-:W1:Y:S01]  /*0530*/  S2UR UR4, SR_CgaCtaId ;  /* 0x00000000000479c3 */ /* 0x000e620000008800 */
[----:B------:R-:W-:Y:S01]  /*0540*/  UMOV UR5, 0x400 ;  /* 0x0000040000057882 */ /* 0x000fe20000000000 */
[----:B------:R-:W-:Y:S01]  /*0550*/  UMOV UR8, 0x1 ;  /* 0x0000000100087882 */ /* 0x000fe20000000000 */
[----:B------:R-:W-:Y:S01]  /*0560*/  UMOV UR6, 0x2 ;  /* 0x0000000200067882 */ /* 0x000fe20000000000 */
[----:B------:R-:W-:-:S04]  /*0570*/  UIADD3 UR8, UPT, UPT, -UR8, 0x100000, URZ ;  /* 0x0010000008087890 */ /* 0x000fc8000fffe1ff */
[----:B------:R-:W-:Y:S02]  /*0580*/  USHF.L.U32 UR9, UR8, 0xb, URZ ;  /* 0x0000000b08097899 */ /* 0x000fe400080006ff */
[----:B------:R-:W-:Y:S02]  /*0590*/  USHF.L.U32 UR8, UR8, 0x1, URZ ;  /* 0x0000000108087899 */ /* 0x000fe400080006ff */
[----:B------:R-:W-:-:S04]  /*05a0*/  UIADD3 UR6, UPT, UPT, -UR6, 0x100000, URZ ;  /* 0x0010000006067890 */ /* 0x000fc8000fffe1ff */
[----:B------:R-:W-:Y:S02]  /*05b0*/  USHF.L.U32 UR7, UR6, 0xb, URZ ;  /* 0x0000000b06077899 */ /* 0x000fe400080006ff */
[----:B------:R-:W-:Y:S01]  /*05c0*/  USHF.L.U32 UR6, UR6, 0x1, URZ ;  /* 0x0000000106067899 */ /* 0x000fe200080006ff */
[----:B------:R-:W-:Y:S01]  /*05d0*/  ELECT P0, URZ, PT ;  /* 0x0000000000ff782f */ /* 0x000fe20003800000 */
[----:B-1----:R-:W-:Y:S01]  /*05e0*/  ULEA UR4, UR4, UR5, 0x18 ;  /* 0x0000000504047291 */ /* 0x002fe2000f8ec0ff */
[----:B------:R-:W1:Y:S11]  /*05f0*/  FENCE.VIEW.ASYNC.S ;  /* 0x00000000000073c6 */ /* 0x000e760000000000 */
[----:B-1----:R1:W3:Y:S01]  /*0600*/  SYNCS.EXCH.64 URZ, [UR4], UR8 ;  /* 0x0000000804ff75b2 */ /* 0x0022e20008000100 */
[----:B------:R1:W4:Y:S01]  /*0610*/  SYNCS.EXCH.64 URZ, [UR4+0x28], UR6 ;  /* 0x0000280604ff75b2 */ /* 0x0003220008000100 */
[----:B------:R1:W1:Y:S01]  /*0620*/  SYNCS.EXCH.64 URZ, [UR4+0x8], UR8 ;  /* 0x0000080804ff75b2 */ /* 0x0002620008000100 */
[----:B------:R1:W1:Y:S01]  /*0630*/  SYNCS.EXCH.64 URZ, [UR4+0x30], UR6 ;  /* 0x0000300604ff75b2 */ /* 0x0002620008000100 */
[----:B------:R1:W1:Y:S01]  /*0640*/  SYNCS.EXCH.64 URZ, [UR4+0x10], UR8 ;  /* 0x0000100804ff75b2 */ /* 0x0002620008000100 */
[----:B------:R1:W1:Y:S01]  /*0650*/  SYNCS.EXCH.64 URZ, [UR4+0x38], UR6 ;  /* 0x0000380604ff75b2 */ /* 0x0002620008000100 */
[----:B------:R1:W1:Y:S01]  /*0660*/  SYNCS.EXCH.64 URZ, [UR4+0x18], UR8 ;  /* 0x0000180804ff75b2 */ /* 0x0002620008000100 */
[----:B------:R1:W1:Y:S01]  /*0670*/  SYNCS.EXCH.64 URZ, [UR4+0x40], UR6 ;  /* 0x0000400604ff75b2 */ /* 0x0002620008000100 */
[----:B------:R1:W1:Y:S01]  /*0680*/  SYNCS.EXCH.64 URZ, [UR4+0x20], UR8 ;  /* 0x0000200804ff75b2 */ /* 0x0002620008000100 */
[----:B------:R1:W1:Y:S01]  /*0690*/  SYNCS.EXCH.64 URZ, [UR4+0x48], UR6 ;  /* 0x0000480604ff75b2 */ /* 0x0002620008000100 */
[----:B------:R-:W-:Y:S01]  /*06a0*/  NOP ;  /* 0x0000000000007918 */ /* 0x000fe20000000000 */
.L_x_9:
[----:B------:R-:W2:Y:S01]  /*06b0*/  SHFL.IDX PT, R2, R64, RZ, 0x1f ;  /* 0x00001fff40027589 */ /* 0x000ea200000e0000 */
[----:B------:R-:W-:Y:S01]  /*06c0*/  NOP ;  /* 0x0000000000007918 */ /* 0x000fe20000000000 */
[----:B--2---:R-:W-:-:S13]  /*06d0*/  ISETP.NE.AND P0, PT, R2, 0x1, PT ;  /* 0x000000010200780c */ /* 0x004fda0003f05270 */
[----:B------:R-:W-:Y:S05]  /*06e0*/  @P0 BRA `(.L_x_10) ;  /* 0x0000000000580947 */ /* 0x000fea0003800000 */
[----:B-1----:R-:W1:Y:S01]  /*06f0*/  S2UR UR4, SR_CgaCtaId ;  /* 0x00000000000479c3 */ /* 0x002e620000008800 */
        /* <DEDUP_REMOVED lines=12> */
[----:B-1----:R2:W1:Y:S01]  /*07c0*/  SYNCS.EXCH.64 URZ, [UR4+0x50], UR8 ;  /* 0x0000500804ff75b2 */ /* 0x0024620008000100 */
[----:B------:R2:W1:Y:S01]  /*07d0*/  SYNCS.EXCH.64 URZ, [UR4+0x70], UR6 ;  /* 0x0000700604ff75b2 */ /* 0x0004620008000100 */
[----:B------:R2:W1:Y:S01]  /*07e0*/  SYNCS.EXCH.64 URZ, [UR4+0x58], UR8 ;  /* 0x0000580804ff75b2 */ /* 0x0004620008000100 */
[----:B------:R2:W1:Y:S01]  /*07f0*/  SYNCS.EXCH.64 URZ, [UR4+0x78], UR6 ;  /* 0x0000780604ff75b2 */ /* 0x0004620008000100 */
[----:B------:R2:W1:Y:S01]  /*0800*/  SYNCS.EXCH.64 URZ, [UR4+0x60], UR8 ;  /* 0x0000600804ff75b2 */ /* 0x0004620008000100 */
[----:B------:R2:W1:Y:S01]  /*0810*/  SYNCS.EXCH.64 URZ, [UR4+0x80], UR6 ;  /* 0x0000800604ff75b2 */ /* 0x0004620008000100 */
[----:B------:R2:W1:Y:S01]  /*0820*/  SYNCS.EXCH.64 URZ, [UR4+0x68], UR8 ;  /* 0x0000680804ff75b2 */ /* 0x0004620008000100 */
[----:B------:R2:W1:Y:S02]  /*0830*/  SYNCS.EXCH.64 URZ, [UR4+0x88], UR6 ;  /* 0x0000880604ff75b2 */ /* 0x0004640008000100 */
[----:B--2---:R-:W-:Y:S01]  /*0840*/  NOP ;  /* 0x0000000000007918 */ /* 0x004fe20000000000 */
.L_x_10:
[----:B------:R-:W2:Y:S01]  /*0850*/  SHFL.IDX PT, R2, R64, RZ, 0x1f ;  /* 0x00001fff40027589 */ /* 0x000ea200000e0000 */
[----:B------:R-:W-:Y:S01]  /*0860*/  NOP ;  /* 0x0000000000007918 */ /* 0x000fe20000000000 */
[----:B--2---:R-:W-:-:S13]  /*0870*/  ISETP.NE.AND P0, PT, R2, 0x3, PT ;  /* 0x000000030200780c */ /* 0x004fda0003f05270 */
[----:B------:R-:W-:Y:S05]  /*0880*/  @P0 BRA `(.L_x_11) ;  /* 0x0000000000300947 */ /* 0x000fea0003800000 */
[----:B-1----:R-:W1:Y:S01]  /*0890*/  S2UR UR4, SR_CgaCtaId ;  /* 0x00000000000479c3 */ /* 0x002e620000008800 */
[----:B------:R-:W-:Y:S01]  /*08a0*/  UMOV UR6, 0x400 ;  /* 0x0000040000067882 */ /* 0x000fe20000000000 */
[----:B------:R-:W-:Y:S01]  /*08b0*/  UMOV UR5, 0x20 ;  /* 0x0000002000057882 */ /* 0x000fe20000000000 */
[----:B------:R-:W-:Y:S01]  /*08c0*/  ELECT P0, URZ, PT ;  /* 0x0000000000ff782f */ /* 0x000fe20003800000 */
[----:B-1----:R-:W-:Y:S02]  /*08d0*/  ULEA UR6, UR4, UR6, 0x18 ;  /* 0x0000000604067291 */ /* 0x002fe4000f8ec0ff */
[----:B------:R-:W-:-:S04]  /*08e0*/  UIADD3 UR4, UPT, UPT, -UR5, 0x100000, URZ ;  /* 0x0010000005047890 */ /* 0x000fc8000fffe1ff */
[----:B------:R-:W-:Y:S02]  /*08f0*/  USHF.L.U32 UR5, UR4, 0xb, URZ ;  /* 0x0000000b04057899 */ /* 0x000fe400080006ff */
[----:B------:R-:W-:Y:S01]  /*0900*/  USHF.L.U32 UR4, UR4, 0x1, URZ ;  /* 0x0000000104047899 */ /* 0x000fe200080006ff */
[----:B------:R-:W1:Y:S11]  /*0910*/  FENCE.VIEW.ASYNC.S ;  /* 0x00000000000073c6 */ /* 0x000e760000000000 */
[----:B-1----:R2:W1:Y:S01]  /*0920*/  SYNCS.EXCH.64 URZ, [UR6+0x90], UR4 ;  /* 0x0000900406ff75b2 */ /* 0x0024620008000100 */
[----:B------:R2:W1:Y:S02]  /*0930*/  SYNCS.EXCH.64 URZ, [UR6+0x98], UR4 ;  /* 0x0000980406ff75b2 */ /* 0x0004640008000100 */
[----:B--2---:R-:W-:Y:S01]  /*0940*/  NOP ;  /* 0x0000000000007918 */ /* 0x004fe20000000000 */
.L_x_11:
[----:B------:R-:W2:Y:S01]  /*0950*/  SHFL.IDX PT, R2, R64, RZ, 0x1f ;  /* 0x00001fff40027589 */ /* 0x000ea200000e0000 */
[----:B------:R-:W-:Y:S01]  /*0960*/  NOP ;  /* 0x0000000000007918 */ /* 0x000fe20000000000 */
[----:B--2---:R-:W-:-:S13]  /*0970*/  ISETP.NE.AND P0, PT, R2, 0x4, PT ;  /* 0x000000040200780c */ /* 0x004fda0003f05270 */
[----:B------:R-:W-:Y:S05]  /*0980*/  @P0 BRA `(.L_x_12) ;  /* 0x00000000004c0947 */ /* 0x000fea0003800000 */
[----:B-1----:R-:W1:Y:S01]  /*0990*/  S2UR UR6, SR_CgaCtaId ;  /* 0x00000000000679c3 */ /* 0x002e620000008800 */
[----:B------:R-:W-:Y:S01]  /*09a0*/  UMOV UR4, 0x1e0 ;  /* 0x000001e000047882 */ /* 0x000fe20000000000 */
[----:B------:R-:W-:Y:S01]  /*09b0*/  UMOV UR5, 0x400 ;  /* 0x0000040000057882 */ /* 0x000fe20000000000 */
[----:B------:R-:W-:Y:S01]  /*09c0*/  USEL UR4, UR4, 0x1a0, UP3 ;  /* 0x000001a004047887 */ /* 0x000fe20009800000 */
[----:B------:R-:W-:Y:S01]  /*09d0*/  UMOV UR8, 0x1 ;  /* 0x0000000100087882 */ /* 0x000fe20000000000 */
[----:B------:R-:W-:Y:S01]  /*09e0*/  ELECT P0, URZ, PT ;  /* 0x0000000000ff782f */ /* 0x000fe20003800000 */
[----:B------:R-:W-:-:S04]  /*09f0*/  UIADD3 UR8, UPT, UPT, -UR8, 0x100000, URZ ;  /* 0x0010000008087890 */ /* 0x000fc8000fffe1ff */
[----:B------:R-:W-:Y:S02]  /*0a00*/  USHF.L.U32 UR9, UR8, 0xb, URZ ;  /* 0x0000000b08097899 */ /* 0x000fe400080006ff */
[----:B------:R-:W-:Y:S02]  /*0a10*/  USHF.L.U32 UR8, UR8, 0x1, URZ ;  /* 0x0000000108087899 */ /* 0x000fe400080006ff */
[----:B-1----:R-:W-:Y:S02]  /*0a20*/  ULEA UR6, UR6, UR5, 0x18 ;  /* 0x0000000506067291 */ /* 0x002fe4000f8ec0ff */
[----:B------:R-:W-:-:S04]  /*0a30*/  UIADD3 UR4, UPT, UPT, -UR4, 0x100000, URZ ;  /* 0x0010000004047890 */ /* 0x000fc8000fffe1ff */
[----:B------:R-:W-:Y:S02]  /*0a40*/  USHF.L.U32 UR5, UR4, 0xb, URZ ;  /* 0x0000000b04057899 */ /* 0x000fe400080006ff */
[----:B------:R-:W-:Y:S01]  /*0a50*/  USHF.L.U32 UR4, UR4, 0x1, URZ ;  /* 0x0000000104047899 */ /* 0x000fe200080006ff */
[----:B------:R-:W1:Y:S03]  /*0a60*/  FENCE.VIEW.ASYNC.S ;  /* 0x00000000000073c6 */ /* 0x000e660000000000 */
[----:B-1----:R2:W1:Y:S08]  /*0a70*/  SYNCS.EXCH.64 URZ, [UR6+0xa0], UR8 ;  /* 0x0000a00806ff75b2 */ /* 0x0024700008000100 */
[----:B------:R2:W1:Y:S01]  /*0a80*/  SYNCS.EXCH.64 URZ, [UR6+0xb0], UR4 ;  /* 0x0000b00406ff75b2 */ /* 0x0004620008000100 */
[----:B------:R2:W1:Y:S01]  /*0a90*/  SYNCS.EXCH.64 URZ, [UR6+0xa8], UR8 ;  /* 0x0000a80806ff75b2 */ /* 0x0004620008000100 */
[----:B------:R2:W1:Y:S02]  /*0aa0*/  SYNCS.EXCH.64 URZ, [UR6+0xb8], UR4 ;  /* 0x0000b80406ff75b2 */ /* 0x0004640008000100 */
[----:B--2---:R-:W-:Y:S01]  /*0ab0*/  NOP ;  /* 0x0000000000007918 */ /* 0x004fe20000000000 */
.L_x_12:
        /* <DEDUP_REMOVED lines=26> */
.L_x_13:
[----:B------:R-:W2:Y:S01]  /*0c60*/  SHFL.IDX PT, R2, R64, RZ, 0x1f ;  /* 0x00001fff40027589 */ /* 0x000ea200000e0000 */
[----:B------:R-:W-:Y:S01]  /*0c70*/  NOP ;  /* 0x0000000000007918 */ /* 0x000fe20000000000 */
[----:B--2---:R-:W-:-:S13]  /*0c80*/  ISETP.NE.AND P0, PT, R2, 0x3, PT ;  /* 0x000000030200780c */ /* 0x004fda0003f05270 */
[----:B------:R-:W-:Y:S05]  /*0c90*/  @P0 BRA `(.L_x_14) ;  /* 0x0000000000380947 */ /* 0x000fea0003800000 */
[----:B------:R-:W2:Y:S01]  /*0ca0*/  S2UR UR5, SR_CgaCtaId ;  /* 0x00000000000579c3 */ /* 0x000ea20000008800 */
[----:B-1----:R-:W-:Y:S01]  /*0cb0*/  UMOV UR4, 0x400 ;  /* 0x0000040000047882 */ /* 0x002fe20000000000 */
[----:B------:R-:W-:Y:S01]  /*0cc0*/  UMOV UR6, 0x20 ;  /* 0x0000002000067882 */ /* 0x000fe20000000000 */
[----:B------:R-:W-:Y:S01]  /*0cd0*/  ELECT P0, URZ, PT ;  /* 0x0000000000ff782f */ /* 0x000fe20003800000 */
[----:B------:R-:W-:-:S04]  /*0ce0*/  UIADD3 UR6, UPT, UPT, -UR6, 0x100000, URZ ;  /* 0x0010000006067890 */ /* 0x000fc8000fffe1ff */
[----:B------:R-:W-:Y:S02]  /*0cf0*/  USHF.L.U32 UR7, UR6, 0xb, URZ ;  /* 0x0000000b06077899 */ /* 0x000fe400080006ff */
[----:B------:R-:W-:Y:S02]  /*0d00*/  USHF.L.U32 UR6, UR6, 0x1, URZ ;  /* 0x0000000106067899 */ /* 0x000fe400080006ff */
[----:B--2---:R-:W-:Y:S01]  /*0d10*/  ULEA UR4, UR5, UR4, 0x18 ;  /* 0x0000000405047291 */ /* 0x004fe2000f8ec0ff */
[----:B------:R-:W1:Y:S11]  /*0d20*/  FENCE.VIEW.ASYNC.S ;  /* 0x00000000000073c6 */ /* 0x000e760000000000 */
[----:B-1----:R2:W1:Y:S01]  /*0d30*/  SYNCS.EXCH.64 URZ, [UR4+0x100], UR6 ;  /* 0x0001000604ff75b2 */ /* 0x0024620008000100 */
[----:B------:R2:W1:Y:S01]  /*0d40*/  SYNCS.EXCH.64 URZ, [UR4+0x110], UR6 ;  /* 0x0001100604ff75b2 */ /* 0x0004620008000100 */
[----:B------:R2:W1:Y:S01]  /*0d50*/  SYNCS.EXCH.64 URZ, [UR4+0x108], UR6 ;  /* 0x0001080604ff75b2 */ /* 0x0004620008000100 */
[----:B------:R2:W1:Y:S02]  /*0d60*/  SYNCS.EXCH.64 URZ, [UR4+0x118], UR6 ;  /* 0x0001180604ff75b2 */ /* 0x0004640008000100 */
[----:B--2---:R-:W-:Y:S01]  /*0d70*/  NOP ;  /* 0x0000000000007918 */ /* 0x004fe20000000000 */
.L_x_14:
[----:B-1----:R-:W1:Y:S01]  /*0d80*/  LDCU UR4, c[0x0][0x36c] ;  /* 0x00006d80ff0477ac */ /* 0x002e620008000800 */
[----:B------:R-:W-:Y:S01]  /*0d90*/  ISETP.NE.OR P3, PT, R0, 0x2, !P3 ;  /* 0x000000020000780c */ /* 0x000fe20005f65670 */
[----:B------:R-:W-:Y:S01]  /*0da0*/  NOP ;  /* 0x0000000000007918 */ /* 0x000fe20000000000 */
[----:B------:R-:W-:Y:S01]  /*0db0*/  LOP3.LUT R0, R76, 0x1f, RZ, 0xc0, !PT ;  /* 0x0000001f4c007812 */ /* 0x000fe200078ec0ff */
[----:B------:R-:W-:Y:S02]  /*0dc0*/  UISETP.NE.AND UP4, UPT, UR18, URZ, UPT ;  /* 0x000000ff1200728c */ /* 0x000fe4000bf85270 */
[----:B-1----:R-:W-:-:S09]  /*0dd0*/  UISETP.EQ.U32.AND UP5, UPT, UR4, 0x1, UPT ;  /* 0x000000010400788c */ /* 0x002fd2000bfa2070 */
[----:B------:R-:W-:Y:S05]  /*0de0*/  BRA.U !UP5, `(.L_x_15) ;  /* 0x000000010d087547 */ /* 0x000fea000b800000 */
[----:B---34-:R-:W-:Y:S01]  /*0df0*/  UCGABAR_ARV ;  /* 0x00000000000079c7 */ /* 0x018fe20008000000 */
[----:B------:R-:W-:Y:S05]  /*0e00*/  BRA `(.L_x_16) ;  /* 0x0000000000047947 */ /* 0x000fea0003800000 */
.L_x_15:
[----:B---34-:R-:W-:Y:S01]  /*0e10*/  NOP ;  /* 0x0000000000007918 */ /* 0x018fe20000000000 */
.L_x_16:
[----:B------:R-:W1:Y:S01]  /*0e20*/  S2UR UR30, SR_CTAID.X ;  /* 0x00000000001e79c3 */ /* 0x000e620000002500 */
[----:B------:R-:W-:-:S05]  /*0e30*/  CS2R.32 R66, SR_CgaSize ;  /* 0x0000000000427805 */ /* 0x000fca0000008a00 */
[----:B------:R-:W-:-:S05]  /*0e40*/  IMAD R66, R66, -0xa0, RZ ;  /* 0xffffff6042427824 */ /* 0x000fca00078e02ff */
[----:B------:R-:W-:-:S14]  /*0e50*/  R2UR UR5, R66 ;  /* 0x00000000420572ca */ /* 0x000fdc00000e0000 */
[----:B------:R-:W2:Y:S01]  /*0e60*/  LDCU UR5, c[0x0][UR5+0x2b0] ;  /* 0x00005600050577ac */ /* 0x000ea20008000800 */
[----:B------:R-:W-:-:S05]  /*0e70*/  CS2R.32 R66, SR_CgaSize ;  /* 0x0000000000427805 */ /* 0x000fca0000008a00 */
[----:B------:R-:W-:-:S05]  /*0e80*/  IMAD R66, R66, -0xa0, RZ ;  /* 0xffffff6042427824 */ /* 0x000fca00078e02ff */
[----:B------:R-:W-:-:S14]  /*0e90*/  R2UR UR4, R66 ;  /* 0x00000000420472ca */ /* 0x000fdc00000e0000 */
[----:B------:R-:W3:Y:S01]  /*0ea0*/  LDCU UR4, c[0x0][UR4+0x2b4] ;  /* 0x00005680040477ac */ /* 0x000ee20008000800 */
[----:B------:R-:W4:Y:S01]  /*0eb0*/  S2UR UR31, SR_CTAID.Y ;  /* 0x00000000001f79c3 */ /* 0x000f220000002600 */
[----:B------:R-:W-:-:S05]  /*0ec0*/  CS2R.32 R66, SR_CgaSize ;  /* 0x0000000000427805 */ /* 0x000fca0000008a00 */
[----:B------:R-:W-:-:S05]  /*0ed0*/  IMAD R66, R66, -0xa0, RZ ;  /* 0xffffff6042427824 */ /* 0x000fca00078e02ff */
[----:B------:R-:W-:-:S14]  /*0ee0*/  R2UR UR7, R66 ;  /* 0x00000000420772ca */ /* 0x000fdc00000e0000 */
[----:B------:R-:W3:Y:S01]  /*0ef0*/  LDCU UR7, c[0x0][UR7+0x2a0] ;  /* 0x00005400070777ac */ /* 0x000ee20008000800 */
[----:B------:R-:W-:-:S05]  /*0f00*/  CS2R.32 R66, SR_CgaSize ;  /* 0x0000000000427805 */ /* 0x000fca0000008a00 */
[----:B------:R-:W-:-:S05]  /*0f10*/  IMAD R66, R66, -0xa0, RZ ;  /* 0xffffff6042427824 */ /* 0x000fca00078e02ff */
[----:B------:R-:W-:-:S14]  /*0f20*/  R2UR UR8, R66 ;  /* 0x00000000420872ca */ /* 0x000fdc00000e0000 */
[----:B------:R-:W3:Y:S01]  /*0f30*/  LDCU UR8, c[0x0][UR8+0x2a4] ;  /* 0x00005480080877ac */ /* 0x000ee20008000800 */
[----:B------:R-:W3:Y:S01]  /*0f40*/  S2UR UR9, SR_CgaCtaId ;  /* 0x00000000000979c3 */ /* 0x000ee20000008800 */
[----:B------:R-:W3:Y:S01]  /*0f50*/  LDCU UR19, c[0x0][0xb24] ;  /* 0x00016480ff1377ac */ /* 0x000ee20008000800 */
[----:B------:R-:W3:Y:S01]  /*0f60*/  LDCU UR42, c[0x0][0xb24] ;  /* 0x00016480ff2a77ac */ /* 0x000ee20008000800 */
[----:B-1----:R-:W-:Y:S01]  /*0f70*/  I2FP.F32.U32 R3, UR30 ;  /* 0x0000001e00037c45 */ /* 0x002fe20008201000 */
[----:B------:R-:W1:Y:S04]  /*0f80*/  LDCU UR22, c[0x0][0xb30] ;  /* 0x00016600ff1677ac */ /* 0x000e680008000800 */
[----:B--2---:R-:W-:Y:S01]  /*0f90*/  FMUL R3, R3, UR5 ;  /* 0x0000000503037c20 */ /* 0x004fe20008400000 */
[----:B----4-:R-:W-:-:S05]  /*0fa0*/  I2FP.F32.U32 R2, UR31 ;  /* 0x0000001f00027c45 */ /* 0x010fca0008201000 */
[----:B------:R-:W2:Y:S01]  /*0fb0*/  F2I.U32.TRUNC.NTZ R3, R3 ;  /* 0x0000000300037305 */ /* 0x000ea2000020f000 */
[----:B---3--:R-:W-:Y:S01]  /*0fc0*/  FMUL R2, R2, UR4 ;  /* 0x0000000402027c20 */ /* 0x008fe20008400000 */
[----:B------:R-:W-:-:S06]  /*0fd0*/  USHF.L.U32 UR28, UR9, 0xb, URZ ;  /* 0x0000000b091c7899 */ /* 0x000fcc00080006ff */
[----:B------:R-:W3:Y:S01]  /*0fe0*/  F2I.U32.TRUNC.NTZ R2, R2 ;  /* 0x0000000200027305 */ /* 0x000ee2000020f000 */
[----:B------:R-:W-:Y:S01]  /*0ff0*/  ULOP3.LUT UR28, UR28, 0x800, URZ, 0xc0, !UPT ;  /* 0x000008001c1c7892 */ /* 0x000fe2000f8ec0ff */
[----:B--2---:R-:W-:Y:S02]  /*1000*/  R2UR UR4, R3 ;  /* 0x00000000030472ca */ /* 0x004fe400000e0000 */
[----:B---3--:R-:W-:Y:S02]  /*1010*/  R2UR UR6, R2 ;  /* 0x00000000020672ca */ /* 0x008fe400000e0000 */
[----:B------:R-:W-:-:S09]  /*1020*/  PRMT R2, RZ, 0x7610, R2 ;  /* 0x00007610ff027816 */ /* 0x000fd20000000002 */
[----:B------:R-:W-:-:S04]  /*1030*/  UIADD3 UR5, UPT, UPT, -UR4, URZ, URZ ;  /* 0x000000ff04057290 */ /* 0x000fc8000fffe1ff */
[----:B------:R-:W-:Y:S02]  /*1040*/  UIMAD UR5, UR7, UR5, UR30 ;  /* 0x00000005070572a4 */ /* 0x000fe4000f8e021e */
[----:B------:R-:W-:-:S04]  /*1050*/  UIADD3 UR4, UPT, UPT, -UR6, URZ, URZ ;  /* 0x000000ff06047290 */ /* 0x000fc8000fffe1ff */
[----:B------:R-:W-:Y:S01]  /*1060*/  IMAD.U32 R66, RZ, RZ, UR5 ;  /* 0x00000005ff427e24 */ /* 0x000fe2000f8e00ff */
[----:B------:R-:W-:-:S06]  /*1070*/  UIMAD UR4, UR8, UR4, UR31 ;  /* 0x00000004080472a4 */ /* 0x000fcc000f8e021f */
[----:B------:R-:W-:Y:S01]  /*1080*/  IMAD.U32 R65, RZ, RZ, UR4 ;  /* 0x00000004ff417e24 */ /* 0x000fe2000f8e00ff */
[----:B-1----:R-:W-:Y:S06]  /*1090*/  BRA.U UP4, `(.L_x_17) ;  /* 0x00000001042c7547 */ /* 0x002fec000b800000 */
[----:B------:R-:W-:Y:S02]  /*10a0*/  R2UR UR4, R65 ;  /* 0x00000000410472ca */ /* 0x000fe400000e0000 */
[----:B------:R-:W-:-:S11]  /*10b0*/  R2UR UR6, R66 ;  /* 0x00000000420672ca */ /* 0x000fd600000e0000 */
[----:B------:R-:W-:-:S04]  /*10c0*/  UISETP.NE.AND UP0, UPT, UR4, URZ, UPT ;  /* 0x000000ff0400728c */ /* 0x000fc8000bf05270 */
[----:B------:R-:W-:-:S04]  /*10d0*/  UISETP.EQ.OR UP0, UPT, UR6, URZ, !UP0 ;  /* 0x000000ff0600728c */ /* 0x000fc8000c702670 */
[----:B------:R-:W-:Y:S02]  /*10e0*/  USEL UR5, URZ, 0x1, !UP0 ;  /* 0x00000001ff057887 */ /* 0x000fe4000c000000 */
[----:B------:R-:W-:-:S04]  /*10f0*/  UISETP.NE.AND UP0, UPT, UR4, URZ, UPT ;  /* 0x000000ff0400728c */ /* 0x000fc8000bf05270 */
[----:B------:R-:W-:Y:S02]  /*1100*/  USEL UR4, URZ, 0x2, UP0 ;  /* 0x00000002ff047887 */ /* 0x000fe40008000000 */
[----:B------:R-:W-:-:S04]  /*1110*/  UISETP.NE.AND UP0, UPT, UR6, 0x1, UPT ;  /* 0x000000010600788c */ /* 0x000fc8000bf05270 */
[----:B------:R-:W-:-:S04]  /*1120*/  USEL UR4, UR4, 0x2, UP0 ;  /* 0x0000000204047887 */ /* 0x000fc80008000000 */
[----:B------:R-:W-:-:S06]  /*1130*/  UIADD3 UR4, UPT, UPT, UR5, UR4, URZ ;  /* 0x0000000405047290 */ /* 0x000fcc000fffe0ff */
[----:B------:R-:W-:-:S07]  /*1140*/  IMAD.U32 R2, RZ, RZ, UR4 ;  /* 0x00000004ff027e24 */ /* 0x000fce000f8e00ff */
.L_x_17:
[----:B------:R-:W1:Y:S01]  /*1150*/  S2UR UR36, SR_CTAID.Z ;  /* 0x00000000002479c3 */ /* 0x000e620000002700 */
[----:B------:R-:W-:-:S09]  /*1160*/  UISETP.GE.AND UP0, UPT, UR19, 0x1, UPT ;  /* 0x000000011300788c */ /* 0x000fd2000bf06270 */
[----:B------:R-:W-:Y:S05]  /*1170*/  BRA.U !UP0, `(.L_x_18) ;  /* 0x0000000108d47547 */ /* 0x000fea000b800000 */
[----:B------:R-:W2:Y:S01]  /*1180*/  LDCU.128 UR12, c[0x0][0xb10] ;  /* 0x00016200ff0c77ac */ /* 0x000ea20008000c00 */
[----:B------:R-:W3:Y:S01]  /*1190*/  LDCU UR20, c[0x0][0xb0c] ;  /* 0x00016180ff1477ac */ /* 0x000ee20008000800 */
[----:B------:R-:W4:Y:S01]  /*11a0*/  LDCU UR6, c[0x0][0x370] ;  /* 0x00006e00ff0677ac */ /* 0x000f220008000800 */
[----:B------:R-:W1:Y:S01]  /*11b0*/  LDCU UR7, c[0x0][0x374] ;  /* 0x00006e80ff0777ac */ /* 0x000e620008000800 */
[----:B------:R-:W1:Y:S01]  /*11c0*/  LDCU UR21, c[0x0][0xb20] ;  /* 0x00016400ff1577ac */ /* 0x000e620008000800 */
[----:B--2---:R-:W-:Y:S02]  /*11d0*/  UIMAD.WIDE.U32 UR4, UR30, UR12, URZ ;  /* 0x0000000c1e0472a5 */ /* 0x004fe4000f8e00ff */
[----:B---3--:R-:W-:Y:S01]  /*11e0*/  UISETP.NE.AND UP0, UPT, UR20, 0x1, UPT ;  /* 0x000000011400788c */ /* 0x008fe2000bf05270 */
[----:B------:R-:W2:Y:S01]  /*11f0*/  LDCU.64 UR8, c[0x0][0xb28] ;  /* 0x00016500ff0877ac */ /* 0x000ea20008000a00 */
[----:B----4-:R-:W-:-:S03]  /*1200*/  UIMAD.WIDE.U32 UR10, UR6, UR12, URZ ;  /* 0x0000000c060a72a5 */ /* 0x010fc6000f8e00ff */
[----:B------:R-:W-:Y:S01]  /*1210*/  UMOV UR4, UR5 ;  /* 0x0000000500047c82 */ /* 0x000fe20008000000 */
[----:B------:R-:W-:Y:S02]  /*1220*/  UISETP.NE.AND UP2, UPT, UR19, 0x1, UPT ;  /* 0x000000011300788c */ /* 0x000fe4000bf45270 */
[----:B------:R-:W-:Y:S01]  /*1230*/  USHF.R.U32.HI UR4, URZ, UR13, UR4 ;  /* 0x0000000dff047299 */ /* 0x000fe20008011604 */
[----:B------:R-:W-:Y:S01]  /*1240*/  UMOV UR10, UR11 ;  /* 0x0000000b000a7c82 */ /* 0x000fe20008000000 */
[----:B------:R-:W-:Y:S02]  /*1250*/  UIMAD.WIDE.U32 UR16, UR31, UR15, URZ ;  /* 0x0000000f1f1072a5 */ /* 0x000fe4000f8e00ff */
[----:B------:R-:W-:Y:S02]  /*1260*/  USEL UR5, UR30, UR4, !UP0 ;  /* 0x000000041e057287 */ /* 0x000fe4000c000000 */
[----:B------:R-:W-:Y:S02]  /*1270*/  @UP0 USHF.R.U32.HI UR6, URZ, UR13, UR10 ;  /* 0x0000000dff060299 */ /* 0x000fe4000801160a */
[----:B------:R-:W-:-:S02]  /*1280*/  UISETP.NE.AND UP0, UPT, UR14, 0x1, UPT ;  /* 0x000000010e00788c */ /* 0x000fc4000bf05270 */
[----:B-1----:R-:W-:Y:S02]  /*1290*/  UIMAD.WIDE.U32 UR10, UR7, UR15, URZ ;  /* 0x0000000f070a72a5 */ /* 0x002fe4000f8e00ff */
[----:B--2---:R-:W-:Y:S01]  /*12a0*/  UIMAD.WIDE.U32 UR12, UR6, UR8, URZ ;  /* 0x00000008060c72a5 */ /* 0x004fe2000f8e00ff */
[----:B------:R-:W-:Y:S02]  /*12b0*/  UMOV UR4, UR17 ;  /* 0x0000001100047c82 */ /* 0x000fe40008000000 */
[----:B------:R-:W-:Y:S02]  /*12c0*/  USHF.R.U32.HI UR4, URZ, UR21, UR4 ;  /* 0x00000015ff047299 */ /* 0x000fe40008011604 */
[----:B------:R-:W-:Y:S02]  /*12d0*/  UMOV UR10, UR11 ;  /* 0x0000000b000a7c82 */ /* 0x000fe40008000000 */
[----:B------:R-:W-:Y:S01]  /*12e0*/  UMOV UR12, UR13 ;  /* 0x0000000d000c7c82 */ /* 0x000fe20008000000 */
[----:B------:R-:W-:-:S02]  /*12f0*/  @UP0 USHF.R.U32.HI UR7, URZ, UR21, UR10 ;  /* 0x00000015ff070299 */ /* 0x000fc4000801160a */
[----:B------:R-:W-:Y:S02]  /*1300*/  USEL UR4, UR31, UR4, !UP0 ;  /* 0x000000041f047287 */ /* 0x000fe4000c000000 */
[----:B------:R-:W-:Y:S02]  /*1310*/  UIMAD.WIDE.U32 UR10, UR7, UR8, URZ ;  /* 0x00000008070a72a5 */ /* 0x000fe4000f8e00ff */
[----:B------:R-:W-:Y:S02]  /*1320*/  @UP2 USHF.R.U32.HI UR6, URZ, UR9, UR12 ;  /* 0x00000009ff062299 */ /* 0x000fe4000801160c */
[----:B------:R-:W-:-:S03]  /*1330*/  UIMAD.WIDE.U32 UR12, UR4, UR8, URZ ;  /* 0x00000008040c72a5 */ /* 0x000fc6000f8e00ff */
[----:B------:R-:W-:Y:S02]  /*1340*/  UMOV UR10, UR11 ;  /* 0x0000000b000a7c82 */ /* 0x000fe40008000000 */
[----:B------:R-:W-:Y:S02]  /*1350*/  @UP2 USHF.R.U32.HI UR7, URZ, UR9, UR10 ;  /* 0x00000009ff072299 */ /* 0x000fe4000801160a */
[----:B------:R-:W-:Y:S02]  /*1360*/  UIMAD UR10, UR6, UR19, URZ ;  /* 0x00000013060a72a4 */ /* 0x000fe4000f8e02ff */
[----:B------:R-:W-:-:S04]  /*1370*/  UIMAD UR7, UR7, UR19, URZ ;  /* 0x00000013070772a4 */ /* 0x000fc8000f8e02ff */
[----:B------:R-:W-:-:S03]  /*1380*/  UISETP.GE.AND UP0, UPT, UR4, UR7, UPT ;  /* 0x000000070400728c */ /* 0x000fc6000bf06270 */
[----:B------:R-:W-:Y:S01]  /*1390*/  UMOV UR7, UR13 ;  /* 0x0000000d00077c82 */ /* 0x000fe20008000000 */
[----:B------:R-:W-:Y:S02]  /*13a0*/  UISETP.GE.OR UP0, UPT, UR5, UR10, UP0 ;  /* 0x0000000a0500728c */ /* 0x000fe40008706670 */
[----:B------:R-:W-:Y:S02]  /*13b0*/  UIMAD.WIDE.U32 UR10, UR5, UR8, URZ ;  /* 0x00000008050a72a5 */ /* 0x000fe4000f8e00ff */
[----:B------:R-:W-:Y:S02]  /*13c0*/  USHF.R.U32.HI UR7, URZ, UR9, UR7 ;  /* 0x00000009ff077299 */ /* 0x000fe40008011607 */
[----:B------:R-:W-:Y:S02]  /*13d0*/  UIADD3 UR10, UPT, UPT, -UR4, URZ, URZ ;  /* 0x000000ff040a7290 */ /* 0x000fe4000fffe1ff */
[----:B------:R-:W-:Y:S02]  /*13e0*/  USEL UR7, UR4, UR7, !UP2 ;  /* 0x0000000704077287 */ /* 0x000fe4000d000000 */
[----:B------:R-:W-:Y:S01]  /*13f0*/  UIMAD UR10, UR14, UR10, UR31 ;  /* 0x0000000a0e0a72a4 */ /* 0x000fe2000f8e021f */
[----:B------:R-:W-:Y:S01]  /*1400*/  @!UP0 UMOV UR8, UR11 ;  /* 0x0000000b00088c82 */ /* 0x000fe20008000000 */
[----:B------:R-:W-:-:S02]  /*1410*/  UIADD3 UR11, UPT, UPT, -UR5, URZ, URZ ;  /* 0x000000ff050b7290 */ /* 0x000fc4000fffe1ff */
[----:B------:R-:W-:Y:S02]  /*1420*/  @!UP0 USHF.R.U32.HI UR8, URZ, UR9, UR8 ;  /* 0x00000009ff088299 */ /* 0x000fe40008011608 */
[----:B------:R-:W-:Y:S02]  /*1430*/  UIADD3 UR9, UPT, UPT, -UR7, URZ, URZ ;  /* 0x000000ff07097290 */ /* 0x000fe4000fffe1ff */
[----:B------:R-:W-:Y:S02]  /*1440*/  @!UP0 USEL UR8, UR5, UR8, !UP2 ;  /* 0x0000000805088287 */ /* 0x000fe4000d000000 */
[----:B------:R-:W-:Y:S02]  /*1450*/  UIMAD UR9, UR19, UR9, UR4 ;  /* 0x00000009130972a4 */ /* 0x000fe4000f8e0204 */
[----:B------:R-:W-:Y:S02]  /*1460*/  @!UP0 UIADD3 UR7, UPT, UPT, UR7, -UR8, URZ ;  /* 0x8000000807078290 */ /* 0x000fe4000fffe0ff */
[----:B------:R-:W-:-:S02]  /*1470*/  @!UP0 UIMAD UR6, UR9, UR6, UR8 ;  /* 0x00000006090682a4 */ /* 0x000fc4000f8e0208 */
[----:B------:R-:W-:Y:S02]  /*1480*/  @!UP0 UIMAD UR4, UR7, UR19, UR5 ;  /* 0x00000013070482a4 */ /* 0x000fe4000f8e0205 */
[----:B------:R-:W-:Y:S02]  /*1490*/  UIMAD UR30, UR20, UR11, UR30 ;  /* 0x0000000b141e72a4 */ /* 0x000fe4000f8e021e */
[----:B------:R-:W-:Y:S01]  /*14a0*/  UIMAD UR31, UR4, UR14, UR10 ;  /* 0x0000000e041f72a4 */ /* 0x000fe2000f8e020a */
[----:B------:R-:W-:Y:S02]  /*14b0*/  @!UP0 UMOV UR5, UR6 ;  /* 0x0000000600058c82 */ /* 0x000fe40008000000 */
[----:B------:R-:W-:-:S12]  /*14c0*/  UIMAD UR30, UR5, UR20, UR30 ;  /* 0x00000014051e72a4 */ /* 0x000fd8000f8e021e */
.L_x_18:
[----:B------:R-:W-:-:S09]  /*14d0*/  UISETP.NE.AND UP0, UPT, UR22, 0x1, UPT ;  /* 0x000000011600788c */ /* 0x000fd2000bf05270 */
[----:B------:R-:W-:Y:S05]  /*14e0*/  BRA.U UP0, `(.L_x_19) ;  /* 0x0000000100407547 */ /* 0x000fea000b800000 */
[----:B------:R-:W2:Y:S01]  /*14f0*/  LDCU.128 UR8, c[0x0][0xb10] ;  /* 0x00016200ff0877ac */ /* 0x000ea20008000c00 */
[----:B------:R-:W3:Y:S01]  /*1500*/  LDCU UR12, c[0x0][0xb0c] ;  /* 0x00016180ff0c77ac */ /* 0x000ee20008000800 */
[----:B------:R-:W4:Y:S01]  /*1510*/  LDCU UR13, c[0x0][0xb20] ;  /* 0x00016400ff0d77ac */ /* 0x000f220008000800 */
[----:B--2---:R-:W-:Y:S02]  /*1520*/  UIMAD.WIDE.U32 UR4, UR30, UR8, URZ ;  /* 0x000000081e0472a5 */ /* 0x004fe4000f8e00ff */
[----:B------:R-:W-:Y:S02]  /*1530*/  UIMAD.WIDE.U32 UR6, UR31, UR11, URZ ;  /* 0x0000000b1f0672a5 */ /* 0x000fe4000f8e00ff */
[----:B---3--:R-:W-:Y:S02]  /*1540*/  UISETP.NE.AND UP0, UPT, UR12, 0x1, UPT ;  /* 0x000000010c00788c */ /* 0x008fe4000bf05270 */
[----:B------:R-:W-:-:S03]  /*1550*/  USHF.R.U32.HI UR5, URZ, UR9, UR5 ;  /* 0x00000009ff057299 */ /* 0x000fc60008011605 */
[----:B------:R-:W-:Y:S01]  /*1560*/  UMOV UR4, UR7 ;  /* 0x0000000700047c82 */ /* 0x000fe20008000000 */
[----:B------:R-:W-:Y:S02]  /*1570*/  USEL UR5, UR30, UR5, !UP0 ;  /* 0x000000051e057287 */ /* 0x000fe4000c000000 */
[----:B------:R-:W-:Y:S02]  /*1580*/  UISETP.NE.AND UP0, UPT, UR10, 0x1, UPT ;  /* 0x000000010a00788c */ /* 0x000fe4000bf05270 */
[----:B----4-:R-:W-:-:S04]  /*1590*/  USHF.R.U32.HI UR4, URZ, UR13, UR4 ;  /* 0x0000000dff047299 */ /* 0x010fc80008011604 */
[----:B------:R-:W-:-:S04]  /*15a0*/  USEL UR4, UR31, UR4, !UP0 ;  /* 0x000000041f047287 */ /* 0x000fc8000c000000 */
[----:B------:R-:W-:Y:S02]  /*15b0*/  UIADD3 UR6, UPT, UPT, UR5, -UR4, URZ ;  /* 0x8000000405067290 */ /* 0x000fe4000fffe0ff */
[----:B------:R-:W-:Y:S02]  /*15c0*/  UIADD3 UR4, UPT, UPT, -UR5, UR4, URZ ;  /* 0x0000000405047290 */ /* 0x000fe4000fffe1ff */
[----:B------:R-:W-:Y:S02]  /*15d0*/  UIMAD UR31, UR6, UR10, UR31 ;  /* 0x0000000a061f72a4 */ /* 0x000fe4000f8e021f */
[----:B------:R-:W-:-:S12]  /*15e0*/  UIMAD UR30, UR4, UR12, UR30 ;  /* 0x0000000c041e72a4 */ /* 0x000fd8000f8e021e */
.L_x_19:
[----:B------:R-:W-:Y:S01]  /*15f0*/  UISETP.NE.AND UP0, UPT, UR18, 0x2, UPT ;  /* 0x000000021200788c */ /* 0x000fe2000bf05270 */
[----:B------:R-:W-:Y:S09]  /*1600*/  BRA.U !UP5, `(.L_x_20) ;  /* 0x000000010d0c7547 */ /* 0x000ff2000b800000 */
[----:B------:R-:W-:Y:S01]  /*1610*/  UCGABAR_WAIT ;  /* 0x0000000000007dc7 */ /* 0x000fe20008000000 */
[----:B------:R-:W-:Y:S01]  /*1620*/  CCTL.IVALL ;  /* 0x00000000ff00798f */ /* 0x000fe20002000000 */
[----:B------:R-:W-:Y:S05]  /*1630*/  BRA `(.L_x_21) ;  /* 0x0000000000047947 */ /* 0x000fea0003800000 */
.L_x_20:
[----:B------:R-:W-:Y:S06]  /*1640*/  BAR.SYNC.DEFER_BLOCKING 0x0 ;  /* 0x0000000000007b1d */ /* 0x000fec0000010000 */
.L_x_21:
[----:B------:R-:W-:Y:S05]  /*1650*/  BRA.U UP0, `(.L_x_22) ;  /* 0x0000001100ec7547 */ /* 0x000fea000b800000 */
[----:B------:R-:W2:Y:S01]  /*1660*/  LDCU UR6, c[0x0][0x38c] ;  /* 0x00007180ff0677ac */ /* 0x000ea20008000800 */
[----:B------:R-:W3:Y:S01]  /*1670*/  S2UR UR8, SR_CgaCtaId ;  /* 0x00000000000879c3 */ /* 0x000ee20000008800 */
[----:B------:R-:W-:Y:S01]  /*1680*/  PLOP3.LUT P1, PT, PT, PT, UP3, 0x80, 0x8 ;  /* 0x000000000008781c */ /* 0x000fe20003f2f038 */
[----:B------:R-:W-:Y:S01]  /*1690*/  IMAD.MOV.U32 R12, RZ, RZ, 0x1 ;  /* 0x00000001ff0c7424 */ /* 0x000fe200078e00ff */
[----:B------:R-:W-:Y:S01]  /*16a0*/  UMOV UR7, 0x400 ;  /* 0x0000040000077882 */ /* 0x000fe20000000000 */
[----:B------:R-:W-:Y:S01]  /*16b0*/  UISETP.NE.AND UP1, UPT, UR18, URZ, UPT ;  /* 0x000000ff1200728c */ /* 0x000fe2000bf25270 */
[----:B------:R-:W-:Y:S01]  /*16c0*/  ISETP.EQ.OR P2, PT, R0, RZ, P3 ;  /* 0x000000ff0000720c */ /* 0x000fe20001f42670 */
[----:B------:R-:W-:Y:S01]  /*16d0*/  USEL UR24, URZ, 0x1, UP6 ;  /* 0x00000001ff187887 */ /* 0x000fe2000b000000 */
[----:B------:R-:W-:Y:S02]  /*16e0*/  PLOP3.LUT P1, PT, P1, PT, PT, 0x8, 0x80 ;  /* 0x000000000080781c */ /* 0x000fe40000f2e170 */
[----:B------:R-:W-:Y:S01]  /*16f0*/  CS2R R10, SRZ ;  /* 0x00000000000a7805 */ /* 0x000fe2000001ff00 */
[----:B------:R-:W-:Y:S01]  /*1700*/  IMAD.MOV.U32 R9, RZ, RZ, RZ ;  /* 0x000000ffff097224 */ /* 0x000fe200078e00ff */
[----:B------:R-:W4:Y:S01]  /*1710*/  LDCU UR40, c[0x0][0x370] ;  /* 0x00006e00ff2877ac */ /* 0x000f220008000800 */
[----:B------:R-:W-:Y:S01]  /*1720*/  IMAD.MOV.U32 R8, RZ, RZ, 0x1 ;  /* 0x00000001ff087424 */ /* 0x000fe200078e00ff */
[----:B------:R-:W1:Y:S01]  /*1730*/  LDCU.64 UR26, c[0x0][0x348] ;  /* 0x00006900ff1a77ac */ /* 0x000e620008000a00 */
[----:B--2---:R-:W-:-:S02]  /*1740*/  UIADD3 UR5, UPT, UPT, UR6, 0x1f, URZ ;  /* 0x0000001f06057890 */ /* 0x004fc4000fffe0ff */
[----:B------:R-:W-:Y:S02]  /*1750*/  USHF.R.U32.HI UR45, URZ, 0x5, UR28 ;  /* 0x00000005ff2d7899 */ /* 0x000fe4000801161c */
[----:B------:R-:W-:Y:S02]  /*1760*/  USHF.R.S32.HI UR4, URZ, 0x1f, UR5 ;  /* 0x0000001fff047899 */ /* 0x000fe40008011405 */
[----:B---3--:R-:W-:Y:S02]  /*1770*/  ULEA UR7, UR8, UR7, 0x18 ;  /* 0x0000000708077291 */ /* 0x008fe4000f8ec0ff */
[----:B------:R-:W-:Y:S02]  /*1780*/  ULEA.HI UR4, UR4, UR5, URZ, 0x5 ;  /* 0x0000000504047291 */ /* 0x000fe4000f8f28ff */
[----:B------:R-:W-:Y:S02]  /*1790*/  UIADD3 UR5, UPT, UPT, UR6, -0x1, URZ ;  /* 0xffffffff06057890 */ /* 0x000fe4000fffe0ff */
[----:B------:R-:W-:-:S02]  /*17a0*/  USHF.R.S32.HI UR43, URZ, 0x5, UR4 ;  /* 0x00000005ff2b7899 */ /* 0x000fc40008011404 */
[----:B------:R-:W-:Y:S02]  /*17b0*/  UISETP.GE.U32.AND UP2, UPT, UR5, -0x3f, UPT ;  /* 0xffffffc10500788c */ /* 0x000fe4000bf46070 */
[----:B------:R-:W-:Y:S02]  /*17c0*/  UISETP.LT.U32.AND UP0, UPT, UR43, 0x5, UPT ;  /* 0x000000052b00788c */ /* 0x000fe4000bf01070 */
[----:B------:R-:W-:Y:S02]  /*17d0*/  ULEA UR29, UR28, UR7, 0x2 ;  /* 0x000000071c1d7291 */ /* 0x000fe4000f8e10ff */
[----:B------:R-:W-:Y:S02]  /*17e0*/  USEL UR41, UR43, 0x5, UP0 ;  /* 0x000000052b297887 */ /* 0x000fe40008000000 */
[----:B------:R-:W-:Y:S02]  /*17f0*/  UIADD3 UR46, UPT, UPT, UR6, 0x3e, URZ ;  /* 0x0000003e062e7890 */ /* 0x000fe4000fffe0ff */
[----:B------:R-:W-:-:S02]  /*1800*/  UIADD3 UR21, UPT, UPT, UR41, -0x1, URZ ;  /* 0xffffffff29157890 */ /* 0x000fc4000fffe0ff */
[----:B------:R-:W-:Y:S01]  /*1810*/  @UP2 UIADD3 UR21, UPT, UPT, UR41, URZ, URZ ;  /* 0x000000ff29152290 */ /* 0x000fe2000fffe0ff */
[----:B------:R-:W2:Y:S01]  /*1820*/  LDCU UR39, c[0x0][0x374] ;  /* 0x00006e80ff2777ac */ /* 0x000ea20008000800 */
[----:B------:R-:W-:Y:S02]  /*1830*/  USEL UR24, UR24, 0x2, UP1 ;  /* 0x0000000218187887 */ /* 0x000fe40008800000 */
[----:B------:R-:W-:Y:S02]  /*1840*/  UIADD3 UR29, UPT, UPT, UR29, 0x12800, URZ ;  /* 0x000128001d1d7890 */ /* 0x000fe4000fffe0ff */
[----:B------:R-:W-:Y:S02]  /*1850*/  UIADD3 UR44, UPT, UPT, UR43, -UR41, URZ ;  /* 0x800000292b2c7290 */ /* 0x000fe4000fffe0ff */
[----:B------:R-:W-:Y:S01]  /*1860*/  UIADD3 UR21, UPT, UPT, UR21, 0x1, URZ ;  /* 0x0000000115157890 */ /* 0x000fe2000fffe0ff */
[----:B-1--4-:R-:W-:-:S11]  /*1870*/  UMOV UR5, URZ ;  /* 0x000000ff00057c82 */ /* 0x012fd60008000000 */
.L_x_42:
[----:B-1----:R-:W1:Y:S02]  /*1880*/  S2UR UR4, SR_CgaCtaId ;  /* 0x00000000000479c3 */ /* 0x002e640000008800 */
[----:B-1----:R-:W-:-:S09]  /*1890*/  UISETP.NE.AND UP0, UPT, UR4, URZ, UPT ;  /* 0x000000ff0400728c */ /* 0x002fd2000bf05270 */
[----:B------:R-:W-:Y:S05]  /*18a0*/  BRA.U UP0, `(.L_x_23) ;  /* 0x0000000100287547 */ /* 0x000fea000b800000 */
[----:B------:R-:W-:Y:S02]  /*18b0*/  LEA R0, R9, UR7, 0x3 ;  /* 0x0000000709007c11 */ /* 0x000fe4000f8e18ff */
[----:B------:R-:W-:-:S04]  /*18c0*/  SHF.L.U32 R3, R8, 0x1f, RZ ;  /* 0x0000001f08037819 */ /* 0x000fc800000006ff */
[----:B------:R-:W1:Y:S02]  /*18d0*/  SYNCS.PHASECHK.TRANS64.TRYWAIT P0, [R0+URZ+0x110], R3 ;  /* 0x00011003000075a7 */ /* 0x000e6400080011ff */
[----:B-1----:R-:W-:Y:S05]  /*18e0*/  @!P0 BRA `(.L_x_24) ;  /* 0x0000007000988947 */ /* 0x002fea0003800000 */
.L_x_139:
[----:B------:R3:W-:Y:S01]  /*18f0*/  SYNCS.ARRIVE.TRANS64.A1T0 RZ, [R0+URZ+0x100], RZ ;  /* 0x000100ff00ff79a7 */ /* 0x0007e200081000ff */
[----:B------:R-:W-:-:S05]  /*1900*/  VIADD R9, R9, 0x1 ;  /* 0x0000000109097836 */ /* 0x000fca0000000000 */
[----:B------:R-:W-:-:S04]  /*1910*/  ISETP.NE.AND P0, PT, R9, 0x2, PT ;  /* 0x000000020900780c */ /* 0x000fc80003f05270 */
[----:B-1----:R-:W-:Y:S02]  /*1920*/  SEL R3, RZ, 0x1, P0 ;  /* 0x00000001ff037807 */ /* 0x002fe40000000000 */
[----:B------:R-:W-:Y:S02]  /*1930*/  SEL R9, R9, RZ, P0 ;  /* 0x000000ff09097207 */ /* 0x000fe40000000000 */
[----:B------:R-:W-:-:S07]  /*1940*/  LOP3.LUT R8, R8, R3, RZ, 0x3c, !PT ;  /* 0x0000000308087212 */ /* 0x000fce00078e3cff */
.L_x_23:
[----:B------:R-:W-:Y:S01]  /*1950*/  ULEA UR4, UR5, UR7, 0x3 ;  /* 0x0000000705047291 */ /* 0x000fe2000f8e18ff */
[----:B---3--:R-:W-:Y:S01]  /*1960*/  SHF.L.U32 R0, R12, 0x1f, RZ ;  /* 0x0000001f0c007819 */ /* 0x008fe200000006ff */
[----:B------:R-:W-:Y:S02]  /*1970*/  UISETP.GE.U32.AND UP0, UPT, UR46, 0x3f, UPT ;  /* 0x0000003f2e00788c */ /* 0x000fe4000bf06070 */
[----:B------:R-:W-:Y:S02]  /*1980*/  USHF.L.U32 UR35, UR30, 0x6, URZ ;  /* 0x000000061e237899 */ /* 0x000fe400080006ff */
[----:B------:R-:W-:Y:S01]  /*1990*/  ULEA UR19, UR31, UR45, 0x7 ;  /* 0x0000002d1f137291 */ /* 0x000fe2000f8e38ff */
[----:B------:R-:W-:Y:S02]  /*19a0*/  UMOV UR13, URZ ;  /* 0x000000ff000d7c82 */ /* 0x000fe40008000000 */
[----:B------:R1:W3:Y:S02]  /*19b0*/  SYNCS.PHASECHK.TRANS64.TRYWAIT P0, [UR4+0x28], R0 ;  /* 0x00002800ff0075a7 */ /* 0x0002e40008001104 */
[----:B------:R-:W-:Y:S07]  /*19c0*/  BRA.U !UP0, `(.L_x_25) ;  /* 0x0000000108c07547 */ /* 0x000fee000b800000 */
[----:B------:R-:W-:Y:S01]  /*19d0*/  UMOV UR6, URZ ;  /* 0x000000ff00067c82 */ /* 0x000fe20008000000 */
[----:B------:R-:W-:-:S05]  /*19e0*/  UMOV UR4, UR5 ;  /* 0x0000000500047c82 */ /* 0x000fca0008000000 */
.L_x_31:
[----:B------:R-:W-:Y:S01]  /*19f0*/  ULEA UR33, UR4, UR7, 0x3 ;  /* 0x0000000704217291 */ /* 0x000fe2000f8e18ff */
[----:B---3--:R-:W-:Y:S01]  /*1a00*/  @!P3 MOV R2, 0x6000 ;  /* 0x000060000002b802 */ /* 0x008fe20000000f00 */
[----:B-1-34-:R-:W-:Y:S10]  /*1a10*/  @P0 BRA `(.L_x_26) ;  /* 0x00000000000c0947 */ /* 0x01aff40003800000 */
[----:B------:R-:W-:-:S04]  /*1a20*/  SHF.L.U32 R3, R12, 0x1f, RZ ;  /* 0x0000001f0c037819 */ /* 0x000fc800000006ff */
[----:B------:R-:W3:Y:S02]  /*1a30*/  SYNCS.PHASECHK.TRANS64.TRYWAIT P0, [UR33+0x28], R3 ;  /* 0x00002803ff0075a7 */ /* 0x000ee40008001121 */
[----:B---3--:R-:W-:Y:S05]  /*1a40*/  @!P0 BRA `(.L_x_27) ;  /* 0x0000007000548947 */ /* 0x008fea0003800000 */
.L_x_26:
[----:B------:R3:W-:Y:S01]  /*1a50*/  @!P3 SYNCS.ARRIVE.TRANS64 RZ, [UR33], R2 ;  /* 0x00000002ffffb9a7 */ /* 0x0007e20008000021 */
[----:B------:R-:W-:-:S04]  /*1a60*/  ULOP3.LUT UR5, UR24, 0x2, URZ, 0xfc, !UPT ;  /* 0x0000000218057892 */ /* 0x000fc8000f8efcff */
[----:B------:R-:W-:-:S09]  /*1a70*/  UISETP.NE.AND UP0, UPT, UR5, 0x2, UPT ;  /* 0x000000020500788c */ /* 0x000fd2000bf05270 */
[----:B------:R-:W-:Y:S05]  /*1a80*/  BRA.U UP0, `(.L_x_28) ;  /* 0x0000000100047547 */ /* 0x000fea000b800000 */
[----:B--2---:R-:W-:Y:S05]  /*1a90*/  BPT.TRAP 0x1 ;  /* 0x000000040000795c */ /* 0x004fea0000300000 */
.L_x_28:
[----:B------:R-:W-:Y:S04]  /*1aa0*/  BSSY.RECONVERGENT B0, `(.L_x_29) ;  /* 0x0000003000007945 */ /* 0x000fe80003800200 */
[----:B------:R-:W-:Y:S05]  /*1ab0*/  @P2 BRA `(.L_x_30) ;  /* 0x0000000000042947 */ /* 0x000fea0003800000 */
[----:B--2---:R-:W-:Y:S05]  /*1ac0*/  BPT.TRAP 0x1 ;  /* 0x000000040000795c */ /* 0x004fea0000300000 */
.L_x_30:
[----:B--2---:R-:W-:Y:S05]  /*1ad0*/  BSYNC.RECONVERGENT B0 ;  /* 0x0000000000007941 */ /* 0x004fea0003800200 */
.L_x_29:
[----:B------:R-:W-:Y:S02]  /*1ae0*/  UIADD3 UR5, UPT, UPT, UR4, 0x1, URZ ;  /* 0x0000000104057890 */ /* 0x000fe4000fffe0ff */
[----:B------:R-:W-:Y:S02]  /*1af0*/  ULEA UR32, UR4, UR7, 0xd ;  /* 0x0000000704207291 */ /* 0x000fe4000f8e68ff */
[----:B------:R-:W-:Y:S02]  /*1b00*/  UISETP.NE.AND UP0, UPT, UR5, 0x5, UPT ;  /* 0x000000050500788c */ /* 0x000fe4000bf05270 */
[----:B------:R-:W-:Y:S02]  /*1b10*/  USHF.L.U32 UR34, UR6, 0x5, URZ ;  /* 0x0000000506227899 */ /* 0x000fe400080006ff */
[----:B------:R-:W-:Y:S02]  /*1b20*/  USEL UR9, URZ, 0x1, UP0 ;  /* 0x00000001ff097887 */ /* 0x000fe40008000000 */
[----:B------:R-:W-:-:S02]  /*1b30*/  USEL UR5, UR5, URZ, UP0 ;  /* 0x000000ff05057287 */ /* 0x000fc40008000000 */
[----:B------:R-:W-:Y:S02]  /*1b40*/  ULEA UR4, UR4, UR28, 0xc ;  /* 0x0000001c04047291 */ /* 0x000fe4000f8e60ff */
[----:B------:R-:W-:Y:S01]  /*1b50*/  ULEA UR8, UR5, UR7, 0x3 ;  /* 0x0000000705087291 */ /* 0x000fe2000f8e18ff */
[----:B------:R-:W-:Y:S01]  /*1b60*/  LOP3.LUT R12, R12, UR9, RZ, 0x3c, !PT ;  /* 0x000000090c0c7c12 */ /* 0x000fe2000f8e3cff */
[----:B------:R-:W-:Y:S02]  /*1b70*/  UIADD3 UR6, UPT, UPT, UR6, 0x1, URZ ;  /* 0x0000000106067890 */ /* 0x000fe4000fffe0ff */
[----:B------:R-:W-:Y:S01]  /*1b80*/  UIADD3 UR10, UP1, UPT, UR26, 0x80, URZ ;  /* 0x000000801a0a7890 */ /* 0x000fe2000ff3e0ff */
[----:B-1----:R-:W-:Y:S01]  /*1b90*/  SHF.L.U32 R0, R12, 0x1f, RZ ;  /* 0x0000001f0c007819 */ /* 0x002fe200000006ff */
[----:B------:R-:W-:Y:S02]  /*1ba0*/  ULEA UR4, UR4, UR7, 0x2 ;  /* 0x0000000704047291 */ /* 0x000fe4000f8e10ff */
[----:B------:R-:W-:Y:S01]  /*1bb0*/  UIADD3.X UR11, UPT, UPT, URZ, UR27, URZ, UP1, !UPT ;  /* 0x0000001bff0b7290 */ /* 0x000fe20008ffe4ff */
[----:B------:R4:W1:Y:S01]  /*1bc0*/  SYNCS.PHASECHK.TRANS64.TRYWAIT P0, [UR8+0x28], R0 ;  /* 0x00002800ff0075a7 */ /* 0x0008620008001108 */
[----:B------:R-:W-:-:S02]  /*1bd0*/  UIADD3 UR8, UP0, UPT, UR26, 0x180, URZ ;  /* 0x000001801a087890 */ /* 0x000fc4000ff1e0ff */
[----:B------:R-:W-:Y:S02]  /*1be0*/  UIADD3 UR32, UPT, UPT, UR32, 0x8800, URZ ;  /* 0x0000880020207890 */ /* 0x000fe4000fffe0ff */
[----:B------:R-:W-:Y:S02]  /*1bf0*/  UIADD3.X UR9, UPT, UPT, URZ, UR27, URZ, UP0, !UPT ;  /* 0x0000001bff097290 */ /* 0x000fe400087fe4ff */
[----:B------:R-:W-:Y:S02]  /*1c00*/  UISETP.NE.AND UP0, UPT, UR6, UR21, UPT ;  /* 0x000000150600728c */ /* 0x000fe4000bf05270 */
[----:B------:R-:W-:Y:S01]  /*1c10*/  UIADD3 UR16, UPT, UPT, UR4, 0x12800, URZ ;  /* 0x0001280004107890 */ /* 0x000fe2000fffe0ff */
[----:B------:R-:W-:Y:S01]  /*1c20*/  UMOV UR12, 0x0 ;  /* 0x00000000000c7882 */ /* 0x000fe20000000000 */
[----:B------:R-:W-:Y:S01]  /*1c30*/  UMOV UR13, 0x10000000 ;  /* 0x10000000000d7882 */ /* 0x000fe20000000000 */
[----:B------:R-:W-:Y:S01]  /*1c40*/  UMOV UR4, 0x30000 ;  /* 0x0003000000047882 */ /* 0x000fe20000000000 */
[----:B------:R-:W-:Y:S01]  /*1c50*/  UMOV UR20, UR36 ;  /* 0x0000002400147c82 */ /* 0x000fe20008000000 */
[----:B------:R-:W-:Y:S01]  /*1c60*/  UMOV UR17, UR33 ;  /* 0x0000002100117c82 */ /* 0x000fe20008000000 */
[----:B------:R-:W-:Y:S01]  /*1c70*/  UMOV UR18, UR34 ;  /* 0x0000002200127c82 */ /* 0x000fe20008000000 */
[----:B------:R-:W-:Y:S02]  /*1c80*/  UTMALDG.3D [UR32], [UR10], desc[UR12] ;  /* 0x00000c200a0075b4 */ /* 0x000fe40008011000 */
[----:B------:R2:W-:Y:S02]  /*1c90*/  UTMALDG.3D.MULTICAST [UR16], [UR8], UR4, desc[UR12] ;  /* 0x00000c10080073b4 */ /* 0x0005e40008011804 */
[----:B--2---:R-:W-:Y:S01]  /*1ca0*/  UMOV UR13, UR21 ;  /* 0x00000015000d7c82 */ /* 0x004fe20008000000 */
[----:B------:R-:W-:Y:S01]  /*1cb0*/  UMOV UR4, UR5 ;  /* 0x0000000500047c82 */ /* 0x000fe20008000000 */
[----:B------:R-:W-:Y:S05]  /*1cc0*/  BRA.U UP0, `(.L_x_31) ;  /* 0xfffffffd00487547 */ /* 0x000fea000b83ffff */
.L_x_25:
[----:B------:R-:W-:Y:S01]  /*1cd0*/  ULEA UR4, UR5, UR7, 0x3 ;  /* 0x0000000705047291 */ /* 0x000fe2000f8e18ff */
[----:B-1--4-:R-:W-:Y:S01]  /*1ce0*/  SHF.L.U32 R0, R12, 0x1f, RZ ;  /* 0x0000001f0c007819 */ /* 0x012fe200000006ff */
[----:B------:R-:W-:Y:S01]  /*1cf0*/  @!P1 SYNCS.ARRIVE.TRANS64.A1T0 RZ, [UR7+0x98], RZ ;  /* 0x000098ffffff99a7 */ /* 0x000fe20008100007 */
[----:B------:R-:W-:-:S06]  /*1d00*/  UISETP.GT.AND UP0, UPT, UR43, UR41, UPT ;  /* 0x000000292b00728c */ /* 0x000fcc000bf04270 */
[----:B---3--:R1:W3:Y:S03]  /*1d10*/  SYNCS.PHASECHK.TRANS64.TRYWAIT P0, [UR4+0x28], R0 ;  /* 0x00002800ff0075a7 */ /* 0x0082e60008001104 */
[----:B------:R-:W-:Y:S05]  /*1d20*/  BRA.U !UP0, `(.L_x_32) ;  /* 0x0000000108bc7547 */ /* 0x000fea000b800000 */
[----:B------:R-:W-:Y:S01]  /*1d30*/  UIADD3 UR25, UPT, UPT, UR44, UR13, URZ ;  /* 0x0000000d2c197290 */ /* 0x000fe2000fffe0ff */
[----:B------:R-:W-:-:S11]  /*1d40*/  UMOV UR4, UR5 ;  /* 0x0000000500047c82 */ /* 0x000fd60008000000 */
.L_x_38:
[----:B------:R-:W-:Y:S01]  /*1d50*/  ULEA UR9, UR4, UR7, 0x3 ;  /* 0x0000000704097291 */ /* 0x000fe2000f8e18ff */
[----:B---3--:R-:W-:Y:S01]  /*1d60*/  @!P3 MOV R2, 0x6000 ;  /* 0x000060000002b802 */ /* 0x008fe20000000f00 */
[----:B-1-3--:R-:W-:Y:S10]  /*1d70*/  @P0 BRA `(.L_x_33) ;  /* 0x00000000000c0947 */ /* 0x00aff40003800000 */
[----:B------:R-:W-:-:S04]  /*1d80*/  SHF.L.U32 R3, R12, 0x1f, RZ ;  /* 0x0000001f0c037819 */ /* 0x000fc800000006ff */
[----:B------:R-:W3:Y:S02]  /*1d90*/  SYNCS.PHASECHK.TRANS64.TRYWAIT P0, [UR9+0x28], R3 ;  /* 0x00002803ff0075a7 */ /* 0x000ee40008001109 */
[----:B---3--:R-:W-:Y:S05]  /*1da0*/  @!P0 BRA `(.L_x_34) ;  /* 0x0000006c00948947 */ /* 0x008fea0003800000 */
.L_x_33:
[----:B------:R3:W-:Y:S01]  /*1db0*/  @!P3 SYNCS.ARRIVE.TRANS64 RZ, [UR9], R2 ;  /* 0x00000002ffffb9a7 */ /* 0x0007e20008000009 */
[----:B------:R-:W-:-:S04]  /*1dc0*/  ULOP3.LUT UR5, UR24, 0x2, URZ, 0xfc, !UPT ;  /* 0x0000000218057892 */ /* 0x000fc8000f8efcff */
[----:B------:R-:W-:-:S09]  /*1dd0*/  UISETP.NE.AND UP0, UPT, UR5, 0x2, UPT ;  /* 0x000000020500788c */ /* 0x000fd2000bf05270 */
[----:B------:R-:W-:Y:S05]  /*1de0*/  BRA.U UP0, `(.L_x_35) ;  /* 0x0000000100047547 */ /* 0x000fea000b800000 */
[----:B--2---:R-:W-:Y:S05]  /*1df0*/  BPT.TRAP 0x1 ;  /* 0x000000040000795c */ /* 0x004fea0000300000 */
.L_x_35:
[----:B------:R-:W-:Y:S04]  /*1e00*/  BSSY.RECONVERGENT B0, `(.L_x_36) ;  /* 0x0000003000007945 */ /* 0x000fe80003800200 */
[----:B------:R-:W-:Y:S05]  /*1e10*/  @P2 BRA `(.L_x_37) ;  /* 0x0000000000042947 */ /* 0x000fea0003800000 */
[----:B--2---:R-:W-:Y:S05]  /*1e20*/  BPT.TRAP 0x1 ;  /* 0x000000040000795c */ /* 0x004fea0000300000 */
.L_x_37:
[----:B--2---:R-:W-:Y:S05]  /*1e30*/  BSYNC.RECONVERGENT B0 ;  /* 0x0000000000007941 */ /* 0x004fea0003800200 */
.L_x_36:
[----:B------:R-:W-:Y:S02]  /*1e40*/  UIADD3 UR5, UPT, UPT, UR4, 0x1, URZ ;  /* 0x0000000104057890 */ /* 0x000fe4000fffe0ff */
[----:B------:R-:W-:Y:S02]  /*1e50*/  UIADD3 UR14, UP1, UPT, UR26, 0x80, URZ ;  /* 0x000000801a0e7890 */ /* 0x000fe4000ff3e0ff */
[----:B------:R-:W-:Y:S02]  /*1e60*/  UISETP.NE.AND UP0, UPT, UR5, 0x5, UPT ;  /* 0x000000050500788c */ /* 0x000fe4000bf05270 */
[----:B------:R-:W-:Y:S02]  /*1e70*/  USHF.L.U32 UR10, UR13, 0x5, URZ ;  /* 0x000000050d0a7899 */ /* 0x000fe400080006ff */
[----:B------:R-:W-:Y:S02]  /*1e80*/  USEL UR8, URZ, 0x1, UP0 ;  /* 0x00000001ff087887 */ /* 0x000fe40008000000 */
[----:B------:R-:W-:-:S02]  /*1e90*/  USEL UR5, UR5, URZ, UP0 ;  /* 0x000000ff05057287 */ /* 0x000fc40008000000 */
[----:B------:R-:W-:Y:S02]  /*1ea0*/  UIADD3 UR22, UP0, UPT, UR26, 0x180, URZ ;  /* 0x000001801a167890 */ /* 0x000fe4000ff1e0ff */
[----:B------:R-:W-:Y:S01]  /*1eb0*/  LOP3.LUT R12, R12, UR8, RZ, 0x3c, !PT ;  /* 0x000000080c0c7c12 */ /* 0x000fe2000f8e3cff */
[----:B------:R-:W-:Y:S02]  /*1ec0*/  ULEA UR8, UR4, UR7, 0xd ;  /* 0x0000000704087291 */ /* 0x000fe4000f8e68ff */
[----:B------:R-:W-:Y:S01]  /*1ed0*/  ULEA UR6, UR5, UR7, 0x3 ;  /* 0x0000000705067291 */ /* 0x000fe2000f8e18ff */
[----:B-1----:R-:W-:Y:S01]  /*1ee0*/  SHF.L.U32 R0, R12, 0x1f, RZ ;  /* 0x0000001f0c007819 */ /* 0x002fe200000006ff */
[----:B------:R-:W-:Y:S02]  /*1ef0*/  UIADD3 UR8, UPT, UPT, UR8, 0x8800, URZ ;  /* 0x0000880008087890 */ /* 0x000fe4000fffe0ff */
[----:B------:R-:W-:Y:S02]  /*1f00*/  UIADD3.X UR15, UPT, UPT, URZ, UR27, URZ, UP1, !UPT ;  /* 0x0000001bff0f7290 */ /* 0x000fe40008ffe4ff */
[----:B------:R-:W-:-:S02]  /*1f10*/  ULEA UR16, UR4, UR29, 0xe ;  /* 0x0000001d04107291 */ /* 0x000fc4000f8e70ff */
[----:B------:R-:W-:Y:S01]  /*1f20*/  UIADD3.X UR23, UPT, UPT, URZ, UR27, URZ, UP0, !UPT ;  /* 0x0000001bff177290 */ /* 0x000fe200087fe4ff */
[----:B------:R4:W1:Y:S01]  /*1f30*/  SYNCS.PHASECHK.TRANS64.TRYWAIT P0, [UR6+0x28], R0 ;  /* 0x00002800ff0075a7 */ /* 0x0008620008001106 */
[----:B------:R-:W-:Y:S01]  /*1f40*/  UMOV UR30, 0x0 ;  /* 0x00000000001e7882 */ /* 0x000fe20000000000 */
[----:B------:R-:W-:Y:S01]  /*1f50*/  UMOV UR31, 0x10000000 ;  /* 0x10000000001f7882 */ /* 0x000fe20000000000 */
[----:B------:R-:W-:Y:S01]  /*1f60*/  UMOV UR11, UR35 ;  /* 0x00000023000b7c82 */ /* 0x000fe20008000000 */
[----:B------:R-:W-:Y:S01]  /*1f70*/  UMOV UR12, UR36 ;  /* 0x00000024000c7c82 */ /* 0x000fe20008000000 */
[----:B------:R-:W-:Y:S01]  /*1f80*/  UMOV UR6, 0x30000 ;  /* 0x0003000000067882 */ /* 0x000fe20000000000 */
[----:B------:R-:W-:Y:S01]  /*1f90*/  UMOV UR20, UR36 ;  /* 0x0000002400147c82 */ /* 0x000fe20008000000 */
[----:B------:R-:W-:Y:S01]  /*1fa0*/  UMOV UR17, UR9 ;  /* 0x0000000900117c82 */ /* 0x000fe20008000000 */
[----:B------:R-:W-:Y:S01]  /*1fb0*/  UMOV UR18, UR10 ;  /* 0x0000000a00127c82 */ /* 0x000fe20008000000 */
[----:B------:R4:W-:Y:S01]  /*1fc0*/  UTMALDG.3D [UR8], [UR14], desc[UR30] ;  /* 0x00001e080e0075b4 */ /* 0x0009e20008011000 */
[----:B------:R-:W-:Y:S01]  /*1fd0*/  UIADD3 UR13, UPT, UPT, UR13, 0x1, URZ ;  /* 0x000000010d0d7890 */ /* 0x000fe2000fffe0ff */
[----:B------:R-:W-:-:S03]  /*1fe0*/  UMOV UR4, UR5 ;  /* 0x0000000500047c82 */ /* 0x000fc60008000000 */
[----:B------:R-:W-:Y:S01]  /*1ff0*/  UISETP.NE.AND UP0, UPT, UR13, UR25, UPT ;  /* 0x000000190d00728c */ /* 0x000fe2000bf05270 */
[----:B------:R4:W-:Y:S08]  /*2000*/  UTMALDG.3D.MULTICAST [UR16], [UR22], UR6, desc[UR30] ;  /* 0x00001e10160073b4 */ /* 0x0009f00008011806 */
[----:B----4-:R-:W-:Y:S05]  /*2010*/  BRA.U UP0, `(.L_x_38) ;  /* 0xfffffffd004c7547 */ /* 0x010fea000b83ffff */
.L_x_32:
[C---:B------:R-:W-:Y:S01]  /*2020*/  LEA R3, R11.reuse, UR7, 0x3 ;  /* 0x000000070b037c11 */ /* 0x040fe2000f8e18ff */
[----:B------:R-:W-:Y:S01]  /*2030*/  NOP ;  /* 0x0000000000007918 */ /* 0x000fe20000000000 */
[----:B-1----:R-:W-:Y:S02]  /*2040*/  SHF.L.U32 R0, R10, 0x1f, RZ ;  /* 0x0000001f0a007819 */ /* 0x002fe400000006ff */
[----:B------:R-:W-:Y:S02]  /*2050*/  LEA R5, R11, UR7, 0x4 ;  /* 0x000000070b057c11 */ /* 0x000fe4000f8e20ff */
[----:B---3--:R-:W1:Y:S02]  /*2060*/  SYNCS.PHASECHK.TRANS64.TRYWAIT P0, [R3+URZ+0xa0], R0 ;  /* 0x0000a000030075a7 */ /* 0x008e6400080011ff */
[----:B-1----:R-:W-:Y:S05]  /*2070*/  @!P0 BRA `(.L_x_39) ;  /* 0x0000006800f88947 */ /* 0x002fea0003800000 */
.L_x_142:
[----:B------:R-:W3:Y:S01]  /*2080*/  LDS.128 R4, [R5+0x130] ;  /* 0x0001300005047984 */ /* 0x000ee20000000c00 */
[----:B------:R-:W-:Y:S01]  /*2090*/  UISETP.GE.AND UP0, UPT, UR42, 0x1, UPT ;  /* 0x000000012a00788c */ /* 0x000fe2000bf06270 */
[----:B------:R-:W-:Y:S01]  /*20a0*/  @!PT LDS RZ, [RZ] ;  /* 0x00000000fffff984 */ /* 0x000fe20000000800 */
[----:B------:R-:W-:Y:S01]  /*20b0*/  @!PT LDS RZ, [RZ] ;  /* 0x00000000fffff984 */ /* 0x000fe20000000800 */
[----:B------:R-:W-:Y:S01]  /*20c0*/  @!PT LDS RZ, [RZ] ;  /* 0x00000000fffff984 */ /* 0x000fe20000000800 */
[----:B------:R-:W-:Y:S01]  /*20d0*/  @!PT LDS RZ, [RZ] ;  /* 0x00000000fffff984 */ /* 0x000fe20000000800 */
[----:B------:R4:W-:Y:S06]  /*20e0*/  MEMBAR.ALL.CTA ;  /* 0x0000000000007992 */ /* 0x0009ec0000008000 */
[----:B----4-:R-:W4:Y:S01]  /*20f0*/  FENCE.VIEW.ASYNC.S ;  /* 0x00000000000073c6 */ /* 0x010f220000000000 */
[----:B---3--:R-:W-:-:S13]  /*2100*/  LOP3.LUT P0, RZ, R6, 0x1, RZ, 0xc0, !PT ;  /* 0x0000000106ff7812 */ /* 0x008fda000780c0ff */
[----:B----4-:R-:W-:Y:S01]  /*2110*/  VOTEU.ANY UP1, P0 ;  /* 0x0000000000ff7886 */ /* 0x010fe20000020100 */
[----:B------:R-:W-:-:S13]  /*2120*/  PLOP3.LUT P0, PT, PT, PT, UP1, 0x80, 0x8 ;  /* 0x000000000008781c */ /* 0x000fda0003f0f018 */
[----:B-1----:R-:W-:Y:S02]  /*2130*/  @P0 LOP3.LUT R0, R5, 0xffff, RZ, 0xc0, !PT ;  /* 0x0000ffff05000812 */ /* 0x002fe400078ec0ff */
[----:B------:R-:W-:Y:S02]  /*2140*/  @P0 MOV R2, R4 ;  /* 0x0000000400020202 */ /* 0x000fe40000000f00 */
[----:B------:R-:W-:Y:S01]  /*2150*/  @P0 R2UR UR6, R0 ;  /* 0x00000000000602ca */ /* 0x000fe200000e0000 */
[----:B------:R-:W-:Y:S01]  /*2160*/  VIADD R0, R3, 0xb0 ;  /* 0x000000b003007836 */ /* 0x000fe20000000000 */
[----:B------:R-:W-:Y:S02]  /*2170*/  @P0 SHF.R.U32.HI R4, RZ, 0x10, R5 ;  /* 0x00000010ff040819 */ /* 0x000fe40000011605 */
[----:B------:R-:W-:Y:S02]  /*2180*/  @P0 R2UR UR8, R2 ;  /* 0x00000000020802ca */ /* 0x000fe400000e0000 */
[----:B------:R-:W-:-:S02]  /*2190*/  PRMT R0, RZ, 0x654, R0 ;  /* 0x00000654ff007816 */ /* 0x000fc40000000000 */
[----:B------:R-:W-:Y:S02]  /*21a0*/  @P0 R2UR UR4, R4 ;  /* 0x00000000040402ca */ /* 0x000fe400000e0000 */
[----:B------:R1:W-:Y:S03]  /*21b0*/  SYNCS.ARRIVE.TRANS64.RED.A1T0 RZ, [R0+URZ], RZ ;  /* 0x000000ff00ff79a7 */ /* 0x0003e600081004ff */
[----:B------:R-:W-:-:S04]  /*21c0*/  @UP1 UMOV UR37, UR6 ;  /* 0x0000000600251c82 */ /* 0x000fc80008000000 */
[----:B------:R-:W-:-:S04]  /*21d0*/  @UP1 UMOV UR38, UR8 ;  /* 0x0000000800261c82 */ /* 0x000fc80008000000 */
[----:B------:R-:W-:Y:S01]  /*21e0*/  @UP1 UMOV UR36, UR4 ;  /* 0x0000000400241c82 */ /* 0x000fe20008000000 */
[----:B------:R-:W-:Y:S05]  /*21f0*/  BRA.U !UP0, `(.L_x_40) ;  /* 0x0000000108d47547 */ /* 0x000fea000b800000 */
[----:B------:R-:W2:Y:S01]  /*2200*/  LDCU.128 UR12, c[0x0][0xb10] ;  /* 0x00016200ff0c77ac */ /* 0x000ea20008000c00 */
[----:B------:R-:W3:Y:S01]  /*2210*/  LDCU UR25, c[0x0][0xb20] ;  /* 0x00016400ff1977ac */ /* 0x000ee20008000800 */
[----:B------:R-:W4:Y:S01]  /*2220*/  LDCU UR20, c[0x0][0xb0c] ;  /* 0x00016180ff1477ac */ /* 0x000f220008000800 */
[----:B------:R-:W1:Y:S01]  /*2230*/  LDCU.64 UR10, c[0x0][0xb28] ;  /* 0x00016500ff0a77ac */ /* 0x000e620008000a00 */
[----:B------:R-:W-:Y:S02]  /*2240*/  UISETP.NE.AND UP3, UPT, UR42, 0x1, UPT ;  /* 0x000000012a00788c */ /* 0x000fe4000bf65270 */
[----:B--2---:R-:W-:Y:S02]  /*2250*/  UIMAD.WIDE.U32 UR16, UR39, UR15, URZ ;  /* 0x0000000f271072a5 */ /* 0x004fe4000f8e00ff */
[----:B------:R-:W-:Y:S02]  /*2260*/  UIMAD.WIDE.U32 UR8, UR40, UR12, URZ ;  /* 0x0000000c280872a5 */ /* 0x000fe4000f8e00ff */
[----:B------:R-:W-:-:S02]  /*2270*/  UISETP.NE.AND UP0, UPT, UR14, 0x1, UPT ;  /* 0x000000010e00788c */ /* 0x000fc4000bf05270 */
[----:B------:R-:W-:Y:S01]  /*2280*/  UIMAD.WIDE.U32 UR22, UR37, UR15, URZ ;  /* 0x0000000f251672a5 */ /* 0x000fe2000f8e00ff */
[----:B------:R-:W-:Y:S02]  /*2290*/  UMOV UR16, UR17 ;  /* 0x0000001100107c82 */ /* 0x000fe40008000000 */
[----:B------:R-:W-:Y:S01]  /*22a0*/  UMOV UR8, UR9 ;  /* 0x0000000900087c82 */ /* 0x000fe20008000000 */
[----:B---3--:R-:W-:Y:S02]  /*22b0*/  USHF.R.U32.HI UR16, URZ, UR25, UR16 ;  /* 0x00000019ff107299 */ /* 0x008fe40008011610 */
[----:B----4-:R-:W-:Y:S02]  /*22c0*/  UISETP.NE.AND UP2, UPT, UR20, 0x1, UPT ;  /* 0x000000011400788c */ /* 0x010fe4000bf45270 */
[----:B------:R-:W-:Y:S02]  /*22d0*/  USHF.R.U32.HI UR8, URZ, UR13, UR8 ;  /* 0x0000000dff087299 */ /* 0x000fe40008011608 */
[----:B------:R-:W-:-:S02]  /*22e0*/  USEL UR6, UR39, UR16, !UP0 ;  /* 0x0000001027067287 */ /* 0x000fc4000c000000 */
[----:B------:R-:W-:Y:S02]  /*22f0*/  USEL UR8, UR40, UR8, !UP2 ;  /* 0x0000000828087287 */ /* 0x000fe4000d000000 */
[----:B-1----:R-:W-:Y:S01]  /*2300*/  UIMAD.WIDE.U32 UR16, UR6, UR10, URZ ;  /* 0x0000000a061072a5 */ /* 0x002fe2000f8e00ff */
[----:B------:R-:W-:Y:S01]  /*2310*/  UMOV UR4, UR23 ;  /* 0x0000001700047c82 */ /* 0x000fe20008000000 */
[----:B------:R-:W-:Y:S02]  /*2320*/  UIMAD.WIDE.U32 UR18, UR38, UR12, URZ ;  /* 0x0000000c261272a5 */ /* 0x000fe4000f8e00ff */
[----:B------:R-:W-:-:S03]  /*2330*/  UIMAD.WIDE.U32 UR22, UR8, UR10, URZ ;  /* 0x0000000a081672a5 */ /* 0x000fc6000f8e00ff */
[----:B------:R-:W-:Y:S01]  /*2340*/  UMOV UR16, UR17 ;  /* 0x0000001100107c82 */ /* 0x000fe20008000000 */
[----:B------:R-:W-:Y:S02]  /*2350*/  USHF.R.U32.HI UR4, URZ, UR25, UR4 ;  /* 0x00000019ff047299 */ /* 0x000fe40008011604 */
[----:B------:R-:W-:Y:S01]  /*2360*/  @UP3 USHF.R.U32.HI UR6, URZ, UR11, UR16 ;  /* 0x0000000bff063299 */ /* 0x000fe20008011610 */
[----:B------:R-:W-:Y:S01]  /*2370*/  UMOV UR18, UR19 ;  /* 0x0000001300127c82 */ /* 0x000fe20008000000 */
[----:B------:R-:W-:Y:S01]  /*2380*/  UMOV UR22, UR23 ;  /* 0x0000001700167c82 */ /* 0x000fe20008000000 */
[----:B------:R-:W-:Y:S02]  /*2390*/  USHF.R.U32.HI UR13, URZ, UR13, UR18 ;  /* 0x0000000dff0d7299 */ /* 0x000fe40008011612 */
[----:B------:R-:W-:Y:S02]  /*23a0*/  USEL UR4, UR37, UR4, !UP0 ;  /* 0x0000000425047287 */ /* 0x000fe4000c000000 */
[----:B------:R-:W-:-:S02]  /*23b0*/  @UP3 USHF.R.U32.HI UR8, URZ, UR11, UR22 ;  /* 0x0000000bff083299 */ /* 0x000fc40008011616 */
[----:B------:R-:W-:Y:S02]  /*23c0*/  UIMAD UR9, UR42, UR6, URZ ;  /* 0x000000062a0972a4 */ /* 0x000fe4000f8e02ff */
[----:B------:R-:W-:Y:S02]  /*23d0*/  USEL UR6, UR38, UR13, !UP2 ;  /* 0x0000000d26067287 */ /* 0x000fe4000d000000 */
[----:B------:R-:W-:Y:S02]  /*23e0*/  UIMAD UR12, UR42, UR8, URZ ;  /* 0x000000082a0c72a4 */ /* 0x000fe4000f8e02ff */
[----:B------:R-:W-:Y:S02]  /*23f0*/  UISETP.GE.AND UP0, UPT, UR4, UR9, UPT ;  /* 0x000000090400728c */ /* 0x000fe4000bf06270 */
[----:B------:R-:W-:Y:S02]  /*2400*/  UIMAD.WIDE.U32 UR16, UR4, UR10, URZ ;  /* 0x0000000a041072a5 */ /* 0x000fe4000f8e00ff */
[----:B------:R-:W-:-:S02]  /*2410*/  UISETP.GE.OR UP0, UPT, UR6, UR12, UP0 ;  /* 0x0000000c0600728c */ /* 0x000fc40008706670 */
[----:B------:R-:W-:Y:S02]  /*2420*/  UIMAD.WIDE.U32 UR12, UR6, UR10, URZ ;  /* 0x0000000a060c72a5 */ /* 0x000fe4000f8e00ff */
[----:B------:R-:W-:Y:S01]  /*2430*/  UIADD3 UR15, UPT, UPT, -UR4, URZ, URZ ;  /* 0x000000ff040f7290 */ /* 0x000fe2000fffe1ff */
[----:B------:R-:W-:Y:S01]  /*2440*/  UMOV UR10, UR17 ;  /* 0x00000011000a7c82 */ /* 0x000fe20008000000 */
[----:B------:R-:W-:Y:S02]  /*2450*/  UIADD3 UR12, UPT, UPT, -UR6, URZ, URZ ;  /* 0x000000ff060c7290 */ /* 0x000fe4000fffe1ff */
[----:B------:R-:W-:-:S03]  /*2460*/  USHF.R.U32.HI UR10, URZ, UR11, UR10 ;  /* 0x0000000bff0a7299 */ /* 0x000fc6000801160a */
[----:B------:R-:W-:Y:S01]  /*2470*/  @!UP0 UMOV UR9, UR13 ;  /* 0x0000000d00098c82 */ /* 0x000fe20008000000 */
[----:B------:R-:W-:Y:S02]  /*2480*/  UIMAD UR15, UR14, UR15, UR37 ;  /* 0x0000000f0e0f72a4 */ /* 0x000fe4000f8e0225 */
[----:B------:R-:W-:Y:S02]  /*2490*/  USEL UR10, UR4, UR10, !UP3 ;  /* 0x0000000a040a7287 */ /* 0x000fe4000d800000 */
[----:B------:R-:W-:Y:S02]  /*24a0*/  @!UP0 USHF.R.U32.HI UR9, URZ, UR11, UR9 ;  /* 0x0000000bff098299 */ /* 0x000fe40008011609 */
[----:B------:R-:W-:Y:S02]  /*24b0*/  UIADD3 UR11, UPT, UPT, -UR10, URZ, URZ ;  /* 0x000000ff0a0b7290 */ /* 0x000fe4000fffe1ff */
[----:B------:R-:W-:Y:S02]  /*24c0*/  @!UP0 USEL UR9, UR6, UR9, !UP3 ;  /* 0x0000000906098287 */ /* 0x000fe4000d800000 */
[----:B------:R-:W-:-:S02]  /*24d0*/  UIMAD UR11, UR42, UR11, UR4 ;  /* 0x0000000b2a0b72a4 */ /* 0x000fc4000f8e0204 */
[----:B------:R-:W-:Y:S02]  /*24e0*/  @!UP0 UIADD3 UR10, UPT, UPT, UR10, -UR9, URZ ;  /* 0x800000090a0a8290 */ /* 0x000fe4000fffe0ff */
[----:B------:R-:W-:Y:S02]  /*24f0*/  @!UP0 UIMAD UR9, UR11, UR8, UR9 ;  /* 0x000000080b0982a4 */ /* 0x000fe4000f8e0209 */
[----:B------:R-:W-:Y:S02]  /*2500*/  @!UP0 UIMAD UR4, UR42, UR10, UR6 ;  /* 0x0000000a2a0482a4 */ /* 0x000fe4000f8e0206 */
[----:B------:R-:W-:Y:S02]  /*2510*/  UIMAD UR8, UR20, UR12, UR38 ;  /* 0x0000000c140872a4 */ /* 0x000fe4000f8e0226 */
[----:B------:R-:W-:Y:S01]  /*2520*/  UIMAD UR37, UR4, UR14, UR15 ;  /* 0x0000000e042572a4 */ /* 0x000fe2000f8e020f */
[----:B------:R-:W-:Y:S02]  /*2530*/  @!UP0 UMOV UR6, UR9 ;  /* 0x0000000900068c82 */ /* 0x000fe40008000000 */
[----:B------:R-:W-:-:S12]  /*2540*/  UIMAD UR38, UR6, UR20, UR8 ;  /* 0x00000014062672a4 */ /* 0x000fd8000f8e0208 */
.L_x_40:
[----:B------:R-:W3:Y:S02]  /*2550*/  LDCU UR4, c[0x0][0xb30] ;  /* 0x00016600ff0477ac */ /* 0x000ee40008000800 */
[----:B---3--:R-:W-:-:S09]  /*2560*/  UISETP.NE.AND UP0, UPT, UR4, 0x1, UPT ;  /* 0x000000010400788c */ /* 0x008fd2000bf05270 */
[----:B------:R-:W-:Y:S05]  /*2570*/  BRA.U UP0, `(.L_x_41) ;  /* 0x0000000100447547 */ /* 0x000fea000b800000 */
[----:B------:R-:W3:Y:S01]  /*2580*/  LDCU.128 UR12, c[0x0][0xb10] ;  /* 0x00016200ff0c77ac */ /* 0x000ee20008000c00 */
[----:B------:R-:W4:Y:S01]  /*2590*/  LDCU UR16, c[0x0][0xb0c] ;  /* 0x00016180ff1077ac */ /* 0x000f220008000800 */
[----:B------:R-:W1:Y:S01]  /*25a0*/  LDCU UR17, c[0x0][0xb20] ;  /* 0x00016400ff1177ac */ /* 0x000e620008000800 */
[----:B---3--:R-:W-:Y:S02]  /*25b0*/  UIMAD.WIDE.U32 UR10, UR38, UR12, URZ ;  /* 0x0000000c260a72a5 */ /* 0x008fe4000f8e00ff */
[----:B------:R-:W-:Y:S02]  /*25c0*/  UIMAD.WIDE.U32 UR8, UR37, UR15, URZ ;  /* 0x0000000f250872a5 */ /* 0x000fe4000f8e00ff */
[----:B----4-:R-:W-:Y:S02]  /*25d0*/  UISETP.NE.AND UP2, UPT, UR16, 0x1, UPT ;  /* 0x000000011000788c */ /* 0x010fe4000bf45270 */
[----:B------:R-:W-:Y:S01]  /*25e0*/  UISETP.NE.AND UP0, UPT, UR14, 0x1, UPT ;  /* 0x000000010e00788c */ /* 0x000fe2000bf05270 */
[----:B------:R-:W-:-:S02]  /*25f0*/  UMOV UR6, UR11 ;  /* 0x0000000b00067c82 */ /* 0x000fc40008000000 */
[----:B------:R-:W-:Y:S01]  /*2600*/  UMOV UR4, UR9 ;  /* 0x0000000900047c82 */ /* 0x000fe20008000000 */
[----:B------:R-:W-:Y:S02]  /*2610*/  USHF.R.U32.HI UR6, URZ, UR13, UR6 ;  /* 0x0000000dff067299 */ /* 0x000fe40008011606 */
[----:B-1----:R-:W-:Y:S02]  /*2620*/  USHF.R.U32.HI UR4, URZ, UR17, UR4 ;  /* 0x00000011ff047299 */ /* 0x002fe40008011604 */
[----:B------:R-:W-:Y:S02]  /*2630*/  USEL UR6, UR38, UR6, !UP2 ;  /* 0x0000000626067287 */ /* 0x000fe4000d000000 */
[----:B------:R-:W-:-:S04]  /*2640*/  USEL UR4, UR37, UR4, !UP0 ;  /* 0x0000000425047287 */ /* 0x000fc8000c000000 */
[----:B------:R-:W-:Y:S02]  /*2650*/  UIADD3 UR8, UPT, UPT, UR6, -UR4, URZ ;  /* 0x8000000406087290 */ /* 0x000fe4000fffe0ff */
[----:B------:R-:W-:Y:S02]  /*2660*/  UIADD3 UR4, UPT, UPT, -UR6, UR4, URZ ;  /* 0x0000000406047290 */ /* 0x000fe4000fffe1ff */
[----:B------:R-:W-:Y:S02]  /*2670*/  UIMAD UR37, UR8, UR14, UR37 ;  /* 0x0000000e082572a4 */ /* 0x000fe4000f8e0225 */
[----:B------:R-:W-:-:S12]  /*2680*/  UIMAD UR38, UR4, UR16, UR38 ;  /* 0x00000010042672a4 */ /* 0x000fd8000f8e0226 */
.L_x_41:
[----:B------:R-:W-:Y:S01]  /*2690*/  VIADD R11, R11, 0x1 ;  /* 0x000000010b0b7836 */ /* 0x000fe20000000000 */
[----:B------:R-:W-:Y:S02]  /*26a0*/  R2UR UR6, R66 ;  /* 0x00000000420672ca */ /* 0x000fe400000e0000 */
[----:B------:R-:W-:Y:S02]  /*26b0*/  R2UR UR4, R65 ;  /* 0x00000000410472ca */ /* 0x000fe400000e0000 */
[C---:B------:R-:W-:Y:S02]  /*26c0*/  ISETP.NE.AND P0, PT, R11.reuse, 0x2, PT ;  /* 0x000000020b00780c */ /* 0x040fe40003f05270 */
[----:B------:R-:W-:Y:S02]  /*26d0*/  PLOP3.LUT P1, PT, PT, PT, PT, 0x80, 0x8 ;  /* 0x000000000008781c */ /* 0x000fe40003f2f070 */
[----:B------:R-:W-:Y:S02]  /*26e0*/  SEL R3, RZ, 0x1, P0 ;  /* 0x00000001ff037807 */ /* 0x000fe40000000000 */
[----:B------:R-:W-:-:S02]  /*26f0*/  SEL R11, R11, RZ, P0 ;  /* 0x000000ff0b0b7207 */ /* 0x000fc40000000000 */
[----:B------:R-:W-:Y:S01]  /*2700*/  LOP3.LUT R10, R10, R3, RZ, 0x3c, !PT ;  /* 0x000000030a0a7212 */ /* 0x000fe200078e3cff */
[----:B------:R-:W-:Y:S02]  /*2710*/  UIADD3 UR30, UPT, UPT, UR38, UR6, URZ ;  /* 0x00000006261e7290 */ /* 0x000fe4000fffe0ff */
[----:B------:R-:W-:Y:S01]  /*2720*/  UIADD3 UR31, UPT, UPT, UR37, UR4, URZ ;  /* 0x00000004251f7290 */ /* 0x000fe2000fffe0ff */
[----:B------:R-:W-:Y:S11]  /*2730*/  BRA.U UP1, `(.L_x_42) ;  /* 0xfffffff101507547 */ /* 0x000ff6000b83ffff */
[----:B------:R-:W-:Y:S01]  /*2740*/  UIADD3 UR7, UPT, UPT, UR7, 0x28, URZ ;  /* 0x0000002807077890 */ /* 0x000fe2000fffe0ff */
[----:B------:R-:W-:-:S03]  /*2750*/  SHF.L.U32 R3, R12, 0x1f, RZ ;  /* 0x0000001f0c037819 */ /* 0x000fc600000006ff */
[----:B------:R-:W-:-:S09]  /*2760*/  ULEA UR4, UR5, UR7, 0x3 ;  /* 0x0000000705047291 */ /* 0x000fd2000f8e18ff */
[----:B------:R-:W3:Y:S02]  /*2770*/  SYNCS.PHASECHK.TRANS64.TRYWAIT P0, [UR4], R3 ;  /* 0x00000003ff0075a7 */ /* 0x000ee40008001104 */
[----:B---3--:R-:W-:Y:S05]  /*2780*/  @!P0 BRA `(.L_x_43) ;  /* 0x0000006400488947 */ /* 0x008fea0003800000 */
.L_x_144:
[----:B------:R-:W-:-:S04]  /*2790*/  UIADD3 UR4, UPT, UPT, UR5, 0x1, URZ ;  /* 0x0000000105047890 */ /* 0x000fc8000fffe0ff */
[----:B------:R-:W-:-:S04]  /*27a0*/  UISETP.NE.AND UP0, UPT, UR4, 0x5, UPT ;  /* 0x000000050400788c */ /* 0x000fc8000bf05270 */
[----:B------:R-:W-:Y:S02]  /*27b0*/  USEL UR6, URZ, 0x1, UP0 ;  /* 0x00000001ff067887 */ /* 0x000fe40008000000 */
[----:B------:R-:W-:-:S04]  /*27c0*/  USEL UR4, UR4, URZ, UP0 ;  /* 0x000000ff04047287 */ /* 0x000fc80008000000 */
[----:B------:R-:W-:Y:S01]  /*27d0*/  ULEA UR5, UR4, UR7, 0x3 ;  /* 0x0000000704057291 */ /* 0x000fe2000f8e18ff */
[----:B------:R-:W-:-:S04]  /*27e0*/  LOP3.LUT R2, R12, UR6, RZ, 0x3c, !PT ;  /* 0x000000060c027c12 */ /* 0x000fc8000f8e3cff */
[----:B-1----:R-:W-:-:S04]  /*27f0*/  SHF.L.U32 R3, R2, 0x1f, RZ ;  /* 0x0000001f02037819 */ /* 0x002fc800000006ff */
[----:B------:R-:W1:Y:S02]  /*2800*/  SYNCS.PHASECHK.TRANS64.TRYWAIT P0, [UR5], R3 ;  /* 0x00000003ff0075a7 */ /* 0x000e640008001105 */
[----:B-1----:R-:W-:Y:S05]  /*2810*/  @!P0 BRA `(.L_x_44) ;  /* 0x00000064003c8947 */ /* 0x002fea0003800000 */
.L_x_146:
        /* <DEDUP_REMOVED lines=9> */
.L_x_148:
        /* <DEDUP_REMOVED lines=9> */
.L_x_150:
[----:B------:R-:W-:-:S04]  /*2940*/  UIADD3 UR4, UPT, UPT, UR4, 0x1, URZ ;  /* 0x0000000104047890 */ /* 0x000fc8000fffe0ff */
[----:B------:R-:W-:-:S04]  /*2950*/  UISETP.NE.AND UP0, UPT, UR4, 0x5, UPT ;  /* 0x000000050400788c */ /* 0x000fc8000bf05270 */
[----:B------:R-:W-:Y:S02]  /*2960*/  USEL UR5, URZ, 0x1, UP0 ;  /* 0x00000001ff057887 */ /* 0x000fe40008000000 */
[----:B------:R-:W-:-:S04]  /*2970*/  USEL UR4, UR4, URZ, UP0 ;  /* 0x000000ff04047287 */ /* 0x000fc80008000000 */
[----:B------:R-:W-:Y:S01]  /*2980*/  ULEA UR4, UR4, UR7, 0x3 ;  /* 0x0000000704047291 */ /* 0x000fe2000f8e18ff */
[----:B-1----:R-:W-:-:S04]  /*2990*/  LOP3.LUT R3, R2, UR5, RZ, 0x3c, !PT ;  /* 0x0000000502037c12 */ /* 0x002fc8000f8e3cff */
[----:B------:R-:W-:Y:S01]  /*29a0*/  SHF.L.U32 R3, R3, 0x1f, RZ ;  /* 0x0000001f03037819 */ /* 0x000fe200000006ff */
[----:B------:R-:W-:-:S07]  /*29b0*/  IMAD.U32 R0, RZ, RZ, UR4 ;  /* 0x00000004ff007e24 */ /* 0x000fce000f8e00ff */
.L_x_47:
[----:B-1----:R1:W3:Y:S02]  /*29c0*/  SYNCS.PHASECHK.TRANS64.TRYWAIT P0, [R0+URZ], R3 ;  /* 0x00000003000075a7 */ /* 0x0022e400080011ff */
[----:B---3--:R-:W-:Y:S05]  /*29d0*/  @!P0 NANOSLEEP.SYNCS 0x989680 ;  /* 0x009896800000895d */ /* 0x008fea0003900000 */
[----:B------:R-:W3:Y:S02]  /*29e0*/  @!P0 SYNCS.PHASECHK.TRANS64 P0, [R0+URZ], R3 ;  /* 0x00000003000085a7 */ /* 0x000ee400080010ff */
[----:B--23--:R-:W-:Y:S05]  /*29f0*/  @P0 EXIT ;  /* 0x000000000000094d */ /* 0x00cfea0003800000 */
[----:B------:R-:W-:Y:S05]  /*2a00*/  BRA `(.L_x_47) ;  /* 0xfffffffc00ec7947 */ /* 0x000fea000383ffff */
.L_x_22:
[----:B------:R-:W2:Y:S02]  /*2a10*/  S2UR UR4, SR_CgaCtaId ;  /* 0x00000000000479c3 */ /* 0x000ea40000008800 */
[----:B--2---:R-:W-:-:S04]  /*2a20*/  UISETP.NE.AND UP0, UPT, UR4, URZ, UPT ;  /* 0x000000ff0400728c */ /* 0x004fc8000bf05270 */
[----:B------:R-:W-:-:S09]  /*2a30*/  UISETP.NE.OR UP0, UPT, UR18, 0x1, UP0 ;  /* 0x000000011200788c */ /* 0x000fd20008705670 */
[----:B------:R-:W-:Y:S05]  /*2a40*/  BRA.U UP0, `(.L_x_48) ;  /* 0x00000005004c7547 */ /* 0x000fea000b800000 */
[----:B------:R-:W2:Y:S01]  /*2a50*/  S2UR UR5, SR_CgaCtaId ;  /* 0x00000000000579c3 */ /* 0x000ea20000008800 */
[----:B------:R-:W-:Y:S01]  /*2a60*/  UMOV UR4, 0x400 ;  /* 0x0000040000047882 */ /* 0x000fe20000000000 */
[----:B------:R-:W-:Y:S01]  /*2a70*/  ISETP.GE.U32.AND P2, PT, R0, 0x2, PT ;  /* 0x000000020000780c */ /* 0x000fe20003f46070 */
[----:B------:R-:W-:Y:S01]  /*2a80*/  IMAD.MOV.U32 R12, RZ, RZ, 0x1 ;  /* 0x00000001ff0c7424 */ /* 0x000fe200078e00ff */
[----:B------:R-:W-:Y:S02]  /*2a90*/  CS2R R10, SRZ ;  /* 0x00000000000a7805 */ /* 0x000fe4000001ff00 */
[----:B------:R-:W-:Y:S01]  /*2aa0*/  CS2R R8, SRZ ;  /* 0x0000000000087805 */ /* 0x000fe2000001ff00 */
[----:B--2---:R-:W-:-:S03]  /*2ab0*/  ULEA UR6, UR5, UR4, 0x18 ;  /* 0x0000000405067291 */ /* 0x004fc6000f8ec0ff */
[----:B------:R-:W-:-:S09]  /*2ac0*/  UMOV UR5, URZ ;  /* 0x000000ff00057c82 */ /* 0x000fd20008000000 */
.L_x_52:
[----:B------:R-:W-:Y:S02]  /*2ad0*/  LEA R2, R8, UR6, 0x3 ;  /* 0x0000000608027c11 */ /* 0x000fe4000f8e18ff */
[----:B------:R-:W-:-:S03]  /*2ae0*/  SHF.L.U32 R5, R9, 0x1f, RZ ;  /* 0x0000001f09057819 */ /* 0x000fc600000006ff */
[----:B------:R-:W-:Y:S01]  /*2af0*/  VIADD R4, R2, 0x110 ;  /* 0x0000011002047836 */ /* 0x000fe20000000000 */
[----:B------:R-:W2:Y:S02]  /*2b00*/  SYNCS.PHASECHK.TRANS64.TRYWAIT P0, [R2+URZ+0x100], R5 ;  /* 0x00010005020075a7 */ /* 0x000ea400080011ff */
[----:B--2---:R-:W-:Y:S05]  /*2b10*/  @!P0 BRA `(.L_x_49) ;  /* 0x0000006000c48947 */ /* 0x004fea0003800000 */
.L_x_151:
[----:B------:R-:W-:Y:S01]  /*2b20*/  ULEA UR4, UR5, UR6, 0x3 ;  /* 0x0000000605047291 */ /* 0x000fe2000f8e18ff */
[----:B------:R-:W-:Y:S02]  /*2b30*/  PRMT R4, RZ, 0x654, R4 ;  /* 0x00000654ff047816 */ /* 0x000fe40000000004 */
[----:B--2---:R-:W-:Y:S01]  /*2b40*/  SHF.L.U32 R5, R12, 0x1f, RZ ;  /* 0x0000001f0c057819 */ /* 0x004fe200000006ff */
[----:B------:R-:W-:Y:S01]  /*2b50*/  UIADD3 UR7, UPT, UPT, UR4, 0xa0, URZ ;  /* 0x000000a004077890 */ /* 0x000fe2000fffe0ff */
[----:B------:R2:W-:Y:S05]  /*2b60*/  SYNCS.ARRIVE.TRANS64.RED.A1T0 RZ, [R4+URZ], RZ ;  /* 0x000000ff04ff79a7 */ /* 0x0005ea00081004ff */
[----:B------:R-:W-:Y:S01]  /*2b70*/  IMAD.U32 R7, RZ, RZ, UR7 ;  /* 0x00000007ff077e24 */ /* 0x000fe2000f8e00ff */
[----:B------:R-:W3:Y:S04]  /*2b80*/  SYNCS.PHASECHK.TRANS64.TRYWAIT P0, [UR4+0xb0], R5 ;  /* 0x0000b005ff0075a7 */ /* 0x000ee80008001104 */
[----:B------:R-:W-:Y:S01]  /*2b90*/  PRMT R6, R0, 0x654, R7 ;  /* 0x0000065400067816 */ /* 0x000fe20000000007 */
[----:B--2---:R-:W-:Y:S01]  /*2ba0*/  @!P2 IMAD.MOV.U32 R4, RZ, RZ, 0x10 ;  /* 0x00000010ff04a424 */ /* 0x004fe200078e00ff */
[----:B---3--:R-:W-:Y:S06]  /*2bb0*/  @!P0 BRA `(.L_x_50) ;  /* 0x0000006000b08947 */ /* 0x008fec0003800000 */
.L_x_153:
[----:B------:R-:W-:Y:S01]  /*2bc0*/  ULEA UR8, UR5, UR6, 0x4 ;  /* 0x0000000605087291 */ /* 0x000fe2000f8e20ff */
[----:B------:R-:W-:Y:S01]  /*2bd0*/  SEL R3, R6, R3, !P2 ;  /* 0x0000000306037207 */ /* 0x000fe20005000000 */
[----:B------:R-:W-:Y:S01]  /*2be0*/  UIADD3 UR9, UPT, UPT, UR4, 0xa0, URZ ;  /* 0x000000a004097890 */ /* 0x000fe2000fffe0ff */
[----:B--2---:R-:W-:Y:S01]  /*2bf0*/  LEA R2, R11, UR6, 0x3 ;  /* 0x000000060b027c11 */ /* 0x004fe2000f8e18ff */
[----:B------:R-:W-:Y:S01]  /*2c00*/  UIADD3 UR8, UPT, UPT, UR8, 0x130, URZ ;  /* 0x0000013008087890 */ /* 0x000fe2000fffe0ff */
[----:B------:R-:W-:Y:S01]  /*2c10*/  SHF.L.U32 R5, R10, 0x1f, RZ ;  /* 0x0000001f0a057819 */ /* 0x000fe200000006ff */
[----:B------:R2:W-:Y:S01]  /*2c20*/  @!P2 SYNCS.ARRIVE.TRANS64.RED RZ, [R3+URZ], R4 ;  /* 0x0000000403ffa9a7 */ /* 0x0005e200080004ff */
[----:B------:R-:W-:Y:S01]  /*2c30*/  UIADD3 UR4, UPT, UPT, UR5, 0x1, URZ ;  /* 0x0000000105047890 */ /* 0x000fe2000fffe0ff */
[----:B------:R-:W-:-:S03]  /*2c40*/  VIADD R8, R8, 0x1 ;  /* 0x0000000108087836 */ /* 0x000fc60000000000 */
[----:B------:R-:W-:Y:S02]  /*2c50*/  UISETP.NE.AND UP0, UPT, UR4, 0x2, UPT ;  /* 0x000000020400788c */ /* 0x000fe4000bf05270 */
[----:B------:R-:W-:Y:S06]  /*2c60*/  UGETNEXTWORKID.BROADCAST [UR8], [UR9] ;  /* 0x00000000080073ca */ /* 0x000fec0008000100 */
[----:B------:R-:W-:Y:S01]  /*2c70*/  USEL UR7, URZ, 0x1, UP0 ;  /* 0x00000001ff077887 */ /* 0x000fe20008000000 */
[----:B------:R-:W-:Y:S01]  /*2c80*/  ISETP.NE.AND P0, PT, R8, 0x2, PT ;  /* 0x000000020800780c */ /* 0x000fe20003f05270 */
[----:B------:R-:W-:Y:S01]  /*2c90*/  USEL UR5, UR4, URZ, UP0 ;  /* 0x000000ff04057287 */ /* 0x000fe20008000000 */
[----:B------:R-:W3:Y:S03]  /*2ca0*/  SYNCS.PHASECHK.TRANS64.TRYWAIT P1, [R2+URZ+0xa0], R5 ;  /* 0x0000a005020075a7 */ /* 0x000ee600080211ff */
[----:B------:R-:W-:Y:S01]  /*2cb0*/  LOP3.LUT R12, R12, UR7, RZ, 0x3c, !PT ;  /* 0x000000070c0c7c12 */ /* 0x000fe2000f8e3cff */
[----:B--23--:R-:W-:Y:S07]  /*2cc0*/  @!P1 BRA `(.L_x_51) ;  /* 0x0000006000849947 */ /* 0x00cfee0003800000 */
.L_x_154:
[C---:B------:R-:W-:Y:S01]  /*2cd0*/  LEA R4, R11.reuse, UR6, 0x4 ;  /* 0x000000060b047c11 */ /* 0x040fe2000f8e20ff */
[----:B--2---:R-:W-:Y:S01]  /*2ce0*/  VIADD R2, R2, 0xb0 ;  /* 0x000000b002027836 */ /* 0x004fe20000000000 */
[----:B------:R-:W-:Y:S01]  /*2cf0*/  SEL R8, R8, RZ, P0 ;  /* 0x000000ff08087207 */ /* 0x000fe20000000000 */
[----:B------:R-:W-:-:S03]  /*2d00*/  VIADD R11, R11, 0x1 ;  /* 0x000000010b0b7836 */ /* 0x000fc60000000000 */
[----:B------:R-:W2:Y:S01]  /*2d10*/  LDS.128 R4, [R4+0x130] ;  /* 0x0001300004047984 */ /* 0x000ea20000000c00 */
[----:B------:R-:W-:Y:S02]  /*2d20*/  PRMT R2, RZ, 0x654, R2 ;  /* 0x00000654ff027816 */ /* 0x000fe40000000002 */
[C---:B------:R-:W-:Y:S01]  /*2d30*/  ISETP.NE.AND P1, PT, R11.reuse, 0x2, PT ;  /* 0x000000020b00780c */ /* 0x040fe20003f25270 */
[----:B------:R-:W-:Y:S01]  /*2d40*/  @!PT LDS RZ, [RZ] ;  /* 0x00000000fffff984 */ /* 0x000fe20000000800 */
[----:B------:R-:W-:Y:S01]  /*2d50*/  @!PT LDS RZ, [RZ] ;  /* 0x00000000fffff984 */ /* 0x000fe20000000800 */
[----:B------:R-:W-:Y:S01]  /*2d60*/  @!PT LDS RZ, [RZ] ;  /* 0x00000000fffff984 */ /* 0x000fe20000000800 */
[----:B------:R-:W-:Y:S01]  /*2d70*/  @!PT LDS RZ, [RZ] ;  /* 0x00000000fffff984 */ /* 0x000fe20000000800 */
[----:B------:R3:W-:Y:S06]  /*2d80*/  MEMBAR.ALL.CTA ;  /* 0x0000000000007992 */ /* 0x0007ec0000008000 */
[----:B---3--:R-:W3:Y:S01]  /*2d90*/  FENCE.VIEW.ASYNC.S ;  /* 0x00000000000073c6 */ /* 0x008ee20000000000 */
[----:B------:R-:W-:Y:S01]  /*2da0*/  SEL R11, R11, RZ, P1 ;  /* 0x000000ff0b0b7207 */ /* 0x000fe20000800000 */
[----:B---3--:R3:W-:Y:S01]  /*2db0*/  SYNCS.ARRIVE.TRANS64.RED.A1T0 RZ, [R2+URZ], RZ ;  /* 0x000000ff02ff79a7 */ /* 0x0087e200081004ff */
[----:B--2---:R-:W-:-:S02]  /*2dc0*/  LOP3.LUT P3, RZ, R6, 0x1, RZ, 0xc0, !PT ;  /* 0x0000000106ff7812 */ /* 0x004fc4000786c0ff */
[----:B------:R-:W-:-:S04]  /*2dd0*/  SEL R5, RZ, 0x1, P1 ;  /* 0x00000001ff057807 */ /* 0x000fc80000800000 */
[----:B------:R-:W-:Y:S02]  /*2de0*/  LOP3.LUT R10, R10, R5, RZ, 0x3c, !PT ;  /* 0x000000050a0a7212 */ /* 0x000fe400078e3cff */
[----:B---3--:R-:W-:-:S04]  /*2df0*/  SEL R2, RZ, 0x1, P0 ;  /* 0x00000001ff027807 */ /* 0x008fc80000000000 */
[----:B------:R-:W-:Y:S01]  /*2e00*/  LOP3.LUT R9, R9, R2, RZ, 0x3c, !PT ;  /* 0x0000000209097212 */ /* 0x000fe200078e3cff */
[----:B------:R-:W-:Y:S06]  /*2e10*/  @P3 BRA `(.L_x_52) ;  /* 0xfffffffc002c3947 */ /* 0x000fec000383ffff */
[----:B------:R-:W-:Y:S01]  /*2e20*/  ULEA UR4, UR5, UR6, 0x3 ;  /* 0x0000000605047291 */ /* 0x000fe2000f8e18ff */
[----:B------:R-:W-:-:S08]  /*2e30*/  SHF.L.U32 R3, R12, 0x1f, RZ ;  /* 0x0000001f0c037819 */ /* 0x000fd000000006ff */
[----:B------:R-:W2:Y:S02]  /*2e40*/  SYNCS.PHASECHK.TRANS64 P0, [UR4+0xb0], R3 ;  /* 0x0000b003ff0075a7 */ /* 0x000ea40008001004 */
[----:B--2---:R-:W-:Y:S05]  /*2e50*/  @P0 BRA `(.L_x_53) ;  /* 0x0000000000080947 */ /* 0x004fea0003800000 */
[----:B------:R-:W2:Y:S02]  /*2e60*/  SYNCS.PHASECHK.TRANS64.TRYWAIT P0, [UR4+0xb0], R3 ;  /* 0x0000b003ff0075a7 */ /* 0x000ea40008001104 */
[----:B--2---:R-:W-:Y:S05]  /*2e70*/  @!P0 BRA `(.L_x_54) ;  /* 0x00000060002c8947 */ /* 0x004fea0003800000 */
.L_x_53:
[----:B------:R-:W-:-:S04]  /*2e80*/  UIADD3 UR7, UPT, UPT, UR5, 0x1, URZ ;  /* 0x0000000105077890 */ /* 0x000fc8000fffe0ff */
[----:B------:R-:W-:-:S04]  /*2e90*/  UISETP.NE.AND UP0, UPT, UR7, 0x2, UPT ;  /* 0x000000020700788c */ /* 0x000fc8000bf05270 */
[----:B------:R-:W-:Y:S02]  /*2ea0*/  USEL UR8, URZ, 0x1, UP0 ;  /* 0x00000001ff087887 */ /* 0x000fe40008000000 */
[----:B------:R-:W-:-:S04]  /*2eb0*/  USEL UR7, UR7, URZ, UP0 ;  /* 0x000000ff07077287 */ /* 0x000fc80008000000 */
[----:B------:R-:W-:Y:S01]  /*2ec0*/  ULEA UR7, UR7, UR6, 0x3 ;  /* 0x0000000607077291 */ /* 0x000fe2000f8e18ff */
[----:B--2---:R-:W-:-:S04]  /*2ed0*/  LOP3.LUT R3, R12, UR8, RZ, 0x3c, !PT ;  /* 0x000000080c037c12 */ /* 0x004fc8000f8e3cff */
[----:B------:R-:W-:-:S04]  /*2ee0*/  SHF.L.U32 R0, R3, 0x1f, RZ ;  /* 0x0000001f03007819 */ /* 0x000fc800000006ff */
[----:B------:R-:W2:Y:S02]  /*2ef0*/  SYNCS.PHASECHK.TRANS64 P0, [UR7+0xb0], R0 ;  /* 0x0000b000ff0075a7 */ /* 0x000ea40008001007 */
[----:B-12---:R-:W-:Y:S05]  /*2f00*/  @P0 EXIT ;  /* 0x000000000000094d */ /* 0x006fea0003800000 */
[----:B------:R-:W-:Y:S02]  /*2f10*/  SHF.L.U32 R3, R3, 0x1f, RZ ;  /* 0x0000001f03037819 */ /* 0x000fe400000006ff */
[----:B------:R-:W-:-:S07]  /*2f20*/  MOV R0, UR7 ;  /* 0x0000000700007c02 */ /* 0x000fce0008000f00 */
.L_x_55:
[----:B-1----:R1:W2:Y:S02]  /*2f30*/  SYNCS.PHASECHK.TRANS64.TRYWAIT P0, [R0+URZ+0xb0], R3 ;  /* 0x0000b003000075a7 */ /* 0x0022a400080011ff */
[----:B--2---:R-:W-:Y:S05]  /*2f40*/  @!P0 NANOSLEEP.SYNCS 0x989680 ;  /* 0x009896800000895d */ /* 0x004fea0003900000 */
[----:B------:R-:W2:Y:S02]  /*2f50*/  @!P0 SYNCS.PHASECHK.TRANS64 P0, [R0+URZ+0xb0], R3 ;  /* 0x0000b003000085a7 */ /* 0x000ea400080010ff */
[----:B--2---:R-:W-:Y:S05]  /*2f60*/  @P0 EXIT ;  /* 0x000000000000094d */ /* 0x004fea0003800000 */
[----:B------:R-:W-:Y:S05]  /*2f70*/  BRA `(.L_x_55) ;  /* 0xfffffffc00ec7947 */ /* 0x000fea000383ffff */
.L_x_48:
[----:B------:R-:W-:Y:S05]  /*2f80*/  BRA.U UP4, `(.L_x_56) ;  /* 0x0000000d04d87547 */ /* 0x000fea000b800000 */
[----:B------:R-:W2:Y:S01]  /*2f90*/  S2UR UR7, SR_CgaCtaId ;  /* 0x00000000000779c3 */ /* 0x000ea20000008800 */
[----:B------:R-:W-:Y:S01]  /*2fa0*/  UMOV UR4, 0x40 ;  /* 0x0000004000047882 */ /* 0x000fe20000000000 */
[----:B------:R-:W-:Y:S01]  /*2fb0*/  NOP ;  /* 0x0000000000007918 */ /* 0x000fe20000000000 */
[----:B------:R-:W-:Y:S01]  /*2fc0*/  UMOV UR6, 0x400 ;  /* 0x0000040000067882 */ /* 0x000fe20000000000 */
[----:B--2---:R-:W-:Y:S02]  /*2fd0*/  ULEA UR5, UR7, UR4, 0x18 ;  /* 0x0000000407057291 */ /* 0x004fe4000f8ec0ff */
[----:B------:R-:W-:-:S07]  /*2fe0*/  ULEA UR6, UR7, UR6, 0x18 ;  /* 0x0000000607067291 */ /* 0x000fce000f8ec0ff */
[----:B------:R-:W2:Y:S02]  /*2ff0*/  LDS.U8 R0, [UR5+0x1c] ;  /* 0x00001c05ff007984 */ /* 0x000ea40008000000 */
[----:B--2---:R-:W-:-:S13]  /*3000*/  ISETP.NE.AND P0, PT, R0, RZ, PT ;  /* 0x000000ff0000720c */ /* 0x004fda0003f05270 */
[----:B------:R-:W-:Y:S05]  /*3010*/  @P0 BRA `(.L_x_57) ;  /* 0x0000000000580947 */ /* 0x000fea0003800000 */
[----:B------:R-:W-:-:S13]  /*3020*/  ELECT P0, URZ, PT ;  /* 0x0000000000ff782f */ /* 0x000fda0003800000 */
[----:B------:R-:W-:Y:S05]  /*3030*/  @!P0 BRA `(.L_x_58) ;  /* 0x0000000000608947 */ /* 0x000fea0003800000 */
[----:B------:R-:W-:Y:S01]  /*3040*/  UMOV UR4, 0x10 ;  /* 0x0000001000047882 */ /* 0x000fe20000000000 */
[----:B------:R-:W-:Y:S01]  /*3050*/  HFMA2 R0, -RZ, RZ, 0, 5.9604644775390625e-08 ;  /* 0x00000001ff007431 */ /* 0x000fe200000001ff */
[----:B------:R-:W-:-:S03]  /*3060*/  MOV R3, 0xffff ;  /* 0x0000ffff00037802 */ /* 0x000fc60000000f00 */
[----:B------:R-:W-:Y:S04]  /*3070*/  DEPBAR.LE SB2, 0x36 ;  /* 0x0000ad800000791a */ /* 0x000fe80000000000 */
[----:B------:R-:W2:Y:S02]  /*3080*/  UTCATOMSWS.FIND_AND_SET.ALIGN UP0, UR4, UR4 ;  /* 0x00000004000475e3 */ /* 0x000ea40008000800 */
[----:B--2---:R-:W-:Y:S01]  /*3090*/  MOV R4, UR4 ;  /* 0x0000000400047c02 */ /* 0x004fe20008000f00 */
[----:B------:R-:W-:Y:S06]  /*30a0*/  BRA.U UP0, `(.L_x_59) ;  /* 0x0000000100187547 */ /* 0x000fec000b800000 */
.L_x_60:
[----:B------:R-:W-:Y:S05]  /*30b0*/  NANOSLEEP 0x64 ;  /* 0x000000640000795d */ /* 0x000fea0003800000 */
[----:B------:R-:W-:-:S05]  /*30c0*/  UMOV UR4, 0x10 ;  /* 0x0000001000047882 */ /* 0x000fca0000000000 */
[----:B------:R-:W-:Y:S04]  /*30d0*/  DEPBAR.LE SB2, 0x36 ;  /* 0x0000ad800000791a */ /* 0x000fe80000000000 */
[----:B------:R-:W2:Y:S02]  /*30e0*/  UTCATOMSWS.FIND_AND_SET.ALIGN UP0, UR4, UR4 ;  /* 0x00000004000475e3 */ /* 0x000ea40008000800 */
[----:B--2---:R-:W-:Y:S01]  /*30f0*/  MOV R4, UR4 ;  /* 0x0000000400047c02 */ /* 0x004fe20008000f00 */
[----:B------:R-:W-:Y:S05]  /*3100*/  BRA.U !UP0, `(.L_x_60) ;  /* 0xfffffffd08e87547 */ /* 0x000fea000b83ffff */
.L_x_59:
[-C--:B------:R-:W-:Y:S02]  /*3110*/  SHF.L.U32 R3, R3, R4.reuse, RZ ;  /* 0x0000000403037219 */ /* 0x080fe400000006ff */
[----:B------:R-:W-:Y:S01]  /*3120*/  SHF.L.U32 R0, R0, R4, RZ ;  /* 0x0000000400007219 */ /* 0x000fe200000006ff */
[----:B------:R-:W-:Y:S02]  /*3130*/  IMAD.SHL.U32 R4, R4, 0x20, RZ ;  /* 0x0000002004047824 */ /* 0x000fe400078e00ff */
[----:B------:R2:W-:Y:S04]  /*3140*/  ATOMS.OR RZ, [UR5+0x14], R3 ;  /* 0x00001403ffff798c */ /* 0x0005e8000b000005 */
[----:B------:R2:W-:Y:S04]  /*3150*/  ATOMS.OR RZ, [UR5+0x18], R0 ;  /* 0x00001800ffff798c */ /* 0x0005e8000b000005 */
[----:B------:R2:W-:Y:S01]  /*3160*/  STS [UR6+0x150], R4 ;  /* 0x00015004ff007988 */ /* 0x0005e20008000806 */
[----:B------:R-:W-:Y:S05]  /*3170*/  BRA `(.L_x_58) ;  /* 0x0000000000107947 */ /* 0x000fea0003800000 */
.L_x_57:
[----:B------:R-:W-:Y:S02]  /*3180*/  MOV R0, 0xffffffff ;  /* 0xffffffff00007802 */ /* 0x000fe40000000f00 */
[----:B------:R-:W-:-:S03]  /*3190*/  MOV R4, 0x31c0 ;  /* 0x000031c000047802 */ /* 0x000fc60000000f00 */
[----:B------:R2:W-:Y:S04]  /*31a0*/  STS [UR6+0x150], R0 ;  /* 0x00015000ff007988 */ /* 0x0005e80008000806 */
[----:B-12--5:R-:W-:Y:S05]  /*31b0*/  CALL.REL.NOINC `($__internal_1_$__cuda_sm10x_tcgen05_guardrail_trap_phase_invalid_during_alloc) ;  /* 0x0000006400747944 */ /* 0x026fea0003c00000 */
.L_x_58:
[----:B------:R-:W-:Y:S05]  /*31c0*/  WARPSYNC.ALL ;  /* 0x0000000000007948 */ /* 0x000fea0003800000 */
[----:B------:R-:W3:Y:S01]  /*31d0*/  S2UR UR4, SR_CgaCtaId ;  /* 0x00000000000479c3 */ /* 0x000ee20000008800 */
[----:B------:R-:W-:Y:S01]  /*31e0*/  UMOV UR26, 0x400 ;  /* 0x00000400001a7882 */ /* 0x000fe20000000000 */
[----:B------:R-:W-:-:S06]  /*31f0*/  NOP ;  /* 0x0000000000007918 */ /* 0x000fcc0000000000 */
[----:B------:R-:W-:Y:S06]  /*3200*/  BAR.ARV 0x6, 0xa0 ;  /* 0x0182800000007b1d */ /* 0x000fec0000002000 */
[----:B------:R-:W4:Y:S01]  /*3210*/  LDCU UR5, c[0x0][0x38c] ;  /* 0x00007180ff0577ac */ /* 0x000f220008000800 */
[----:B------:R-:W-:Y:S01]  /*3220*/  LOP3.LUT R2, R2, 0xffff, RZ, 0xc0, !PT ;  /* 0x0000ffff02027812 */ /* 0x000fe200078ec0ff */
[----:B------:R-:W-:Y:S01]  /*3230*/  IMAD.MOV.U32 R11, RZ, RZ, 0x1 ;  /* 0x00000001ff0b7424 */ /* 0x000fe200078e00ff */
[----:B------:R-:W-:Y:S01]  /*3240*/  CS2R R8, SRZ ;  /* 0x0000000000087805 */ /* 0x000fe2000001ff00 */
[----:B------:R-:W1:Y:S01]  /*3250*/  LDCU UR7, c[0x0][0x38c] ;  /* 0x00007180ff0777ac */ /* 0x000e620008000800 */
[----:B------:R-:W-:Y:S01]  /*3260*/  R2UR UR27, R2 ;  /* 0x00000000021b72ca */ /* 0x000fe200000e0000 */
[----:B------:R-:W-:Y:S01]  /*3270*/  IMAD.MOV.U32 R10, RZ, RZ, RZ ;  /* 0x000000ffff0a7224 */ /* 0x000fe200078e00ff */
[----:B------:R-:W-:Y:S01]  /*3280*/  UMOV UR30, URZ ;  /* 0x000000ff001e7c82 */ /* 0x000fe20008000000 */
[----:B------:R-:W-:Y:S01]  /*3290*/  UMOV UR24, URZ ;  /* 0x000000ff00187c82 */ /* 0x000fe20008000000 */
[----:B---3--:R-:W-:Y:S01]  /*32a0*/  ULEA UR26, UR4, UR26, 0x18 ;  /* 0x0000001a041a7291 */ /* 0x008fe2000f8ec0ff */
[----:B------:R-:W-:Y:S01]  /*32b0*/  UMOV UR38, 0x0 ;  /* 0x0000000000267882 */ /* 0x000fe20000000000 */
[----:B------:R-:W-:-:S02]  /*32c0*/  UMOV UR39, 0x4200910 ;  /* 0x0420091000277882 */ /* 0x000fc40000000000 */
[----:B------:R-:W-:Y:S02]  /*32d0*/  UIADD3 UR4, UPT, UPT, UR26, 0x8800, URZ ;  /* 0x000088001a047890 */ /* 0x000fe4000fffe0ff */
[----:B------:R-:W-:Y:S02]  /*32e0*/  UIADD3 UR6, UPT, UPT, UR26, 0x12800, URZ ;  /* 0x000128001a067890 */ /* 0x000fe4000fffe0ff */
[----:B----4-:R-:W-:Y:S01]  /*32f0*/  UIADD3 UR5, UPT, UPT, UR5, 0x1f, URZ ;  /* 0x0000001f05057890 */ /* 0x010fe2000fffe0ff */
[----:B--2---:R-:W2:Y:S01]  /*3300*/  LDS R0, [UR26+0x150] ;  /* 0x0001501aff007984 */ /* 0x004ea20008000800 */
[----:B-1----:R-:W-:Y:S01]  /*3310*/  UMOV UR36, 0x0 ;  /* 0x0000000000247882 */ /* 0x002fe20000000000 */
[----:B------:R-:W-:Y:S01]  /*3320*/  UMOV UR37, 0x4200910 ;  /* 0x0420091000257882 */ /* 0x000fe20000000000 */
[----:B------:R-:W-:Y:S02]  /*3330*/  USHF.R.S32.HI UR40, URZ, 0x1f, UR5 ;  /* 0x0000001fff287899 */ /* 0x000fe40008011405 */
[----:B------:R-:W-:-:S02]  /*3340*/  UISETP.GE.AND UP4, UPT, UR7, 0x1, UPT ;  /* 0x000000010700788c */ /* 0x000fc4000bf86270 */
[----:B------:R-:W-:Y:S02]  /*3350*/  ULEA.HI UR40, UR40, UR5, URZ, 0x5 ;  /* 0x0000000528287291 */ /* 0x000fe4000f8f28ff */
[----:B------:R-:W-:Y:S02]  /*3360*/  USHF.R.U32.HI UR5, URZ, 0x4, UR4 ;  /* 0x00000004ff057899 */ /* 0x000fe40008011604 */
[----:B------:R-:W-:Y:S02]  /*3370*/  USHF.R.S32.HI UR40, URZ, 0x5, UR40 ;  /* 0x00000005ff287899 */ /* 0x000fe40008011428 */
[----:B------:R-:W-:Y:S02]  /*3380*/  USHF.R.U32.HI UR4, URZ, 0x4, UR6 ;  /* 0x00000004ff047899 */ /* 0x000fe40008011606 */
[----:B------:R-:W-:Y:S02]  /*3390*/  UISETP.LT.AND UP0, UPT, UR40, 0x1, UPT ;  /* 0x000000012800788c */ /* 0x000fe4000bf01270 */
[----:B------:R-:W-:-:S02]  /*33a0*/  ULOP3.LUT UR5, UR5, 0x3fff, URZ, 0xc0, !UPT ;  /* 0x00003fff05057892 */ /* 0x000fc4000f8ec0ff */
[----:B------:R-:W-:Y:S02]  /*33b0*/  ULOP3.LUT UR4, UR4, 0x3fff, URZ, 0xc0, !UPT ;  /* 0x00003fff04047892 */ /* 0x000fe4000f8ec0ff */
[----:B------:R-:W-:Y:S02]  /*33c0*/  USEL UR41, UR40, 0x1, !UP0 ;  /* 0x0000000128297887 */ /* 0x000fe4000c000000 */
[----:B------:R-:W-:Y:S02]  /*33d0*/  ULOP3.LUT UR28, UR5, 0x10000, URZ, 0xfc, !UPT ;  /* 0x00010000051c7892 */ /* 0x000fe4000f8efcff */
[----:B------:R-:W-:Y:S02]  /*33e0*/  ULOP3.LUT UR29, UR4, 0x10000, URZ, 0xfc, !UPT ;  /* 0x00010000041d7892 */ /* 0x000fe4000f8efcff */
[----:B------:R-:W-:Y:S01]  /*33f0*/  UIADD3 UR41, UPT, UPT, -UR41, URZ, URZ ;  /* 0x000000ff29297290 */ /* 0x000fe2000fffe1ff */
[----:B------:R-:W-:Y:S01]  /*3400*/  UMOV UR34, 0x0 ;  /* 0x0000000000227882 */ /* 0x000fe20000000000 */
[----:B------:R-:W-:Y:S01]  /*3410*/  UMOV UR35, 0x4200910 ;  /* 0x0420091000237882 */ /* 0x000fe20000000000 */
[----:B------:R-:W-:Y:S01]  /*3420*/  UMOV UR32, 0x0 ;  /* 0x0000000000207882 */ /* 0x000fe20000000000 */
[----:B------:R-:W-:Y:S01]  /*3430*/  UMOV UR33, 0x4200910 ;  /* 0x0420091000217882 */ /* 0x000fe20000000000 */
[----:B--2---:R-:W-:-:S15]  /*3440*/  R2UR UR42, R0 ;  /* 0x00000000002a72ca */ /* 0x004fde00000e0000 */
.L_x_67:
[----:B------:R-:W-:Y:S02]  /*3450*/  LEA R0, R10, UR26, 0x3 ;  /* 0x0000001a0a007c11 */ /* 0x000fe4000f8e18ff */
[----:B------:R-:W-:Y:S02]  /*3460*/  SHF.L.U32 R5, R9, 0x1f, RZ ;  /* 0x0000001f09057819 */ /* 0x000fe400000006ff */
[----:B------:R-:W-:Y:S01]  /*3470*/  PLOP3.LUT P0, PT, PT, PT, UP4, 0x80, 0x8 ;  /* 0x000000000008781c */ /* 0x000fe20003f0f048 */
[----:B------:R-:W-:Y:S01]  /*3480*/  VIADD R3, R0, 0xb0 ;  /* 0x000000b000037836 */ /* 0x000fe20000000000 */
[----:B-1----:R-:W1:Y:S02]  /*3490*/  SYNCS.PHASECHK.TRANS64.TRYWAIT P1, [R0+URZ+0xa0], R5 ;  /* 0x0000a005000075a7 */ /* 0x002e6400080211ff */
[----:B-1-3--:R-:W-:Y:S09]  /*34a0*/  @!P1 BRA `(.L_x_61) ;  /* 0x0000005800b89947 */ /* 0x00aff20003800000 */
.L_x_156:
[----:B------:R-:W-:Y:S01]  /*34b0*/  LEA R4, R10, UR26, 0x4 ;  /* 0x0000001a0a047c11 */ /* 0x000fe2000f8e20ff */
[----:B------:R-:W-:Y:S01]  /*34c0*/  @UP4 ULEA UR4, UR24, UR26, 0x3 ;  /* 0x0000001a18044291 */ /* 0x000fe2000f8e18ff */
[----:B------:R-:W-:Y:S01]  /*34d0*/  PLOP3.LUT P2, PT, PT, PT, PT, 0x80, 0x8 ;  /* 0x000000000008781c */ /* 0x000fe20003f4f070 */
[----:B------:R-:W-:Y:S01]  /*34e0*/  ULEA UR31, UR30, UR26, 0x3 ;  /* 0x0000001a1e1f7291 */ /* 0x000fe2000f8e18ff */
[----:B------:R-:W-:Y:S02]  /*34f0*/  PRMT R3, RZ, 0x654, R3 ;  /* 0x00000654ff037816 */ /* 0x000fe40000000003 */
[----:B-1----:R-:W1:Y:S01]  /*3500*/  LDS.128 R4, [R4+0x130] ;  /* 0x0001300004047984 */ /* 0x002e620000000c00 */
[----:B------:R-:W-:Y:S02]  /*3510*/  @P0 SHF.L.U32 R2, R8, 0x1f, RZ ;  /* 0x0000001f08020819 */ /* 0x000fe400000006ff */
[----:B------:R-:W-:Y:S01]  /*3520*/  SHF.L.U32 R0, R11, 0x1f, RZ ;  /* 0x0000001f0b007819 */ /* 0x000fe200000006ff */
[----:B------:R-:W-:Y:S01]  /*3530*/  @!PT LDS RZ, [RZ] ;  /* 0x00000000fffff984 */ /* 0x000fe20000000800 */
[----:B------:R-:W-:Y:S01]  /*3540*/  @!PT LDS RZ, [RZ] ;  /* 0x00000000fffff984 */ /* 0x000fe20000000800 */
[----:B------:R-:W-:Y:S01]  /*3550*/  @!PT LDS RZ, [RZ] ;  /* 0x00000000fffff984 */ /* 0x000fe20000000800 */
[----:B------:R-:W-:Y:S01]  /*3560*/  @!PT LDS RZ, [RZ] ;  /* 0x00000000fffff984 */ /* 0x000fe20000000800 */
[----:B------:R2:W-:Y:S06]  /*3570*/  MEMBAR.ALL.CTA ;  /* 0x0000000000007992 */ /* 0x0005ec0000008000 */
[----:B--2---:R-:W2:Y:S02]  /*3580*/  FENCE.VIEW.ASYNC.S ;  /* 0x00000000000073c6 */ /* 0x004ea40000000000 */
[----:B--2---:R2:W-:Y:S01]  /*3590*/  SYNCS.ARRIVE.TRANS64.RED.A1T0 RZ, [R3+URZ], RZ ;  /* 0x000000ff03ff79a7 */ /* 0x0045e200081004ff */
[----:B------:R2:W3:Y:S01]  /*35a0*/  @P0 SYNCS.PHASECHK.TRANS64.TRYWAIT P2, [UR4], R2 ;  /* 0x00000002ff0005a7 */ /* 0x0004e20008041104 */
[----:B------:R-:W-:Y:S01]  /*35b0*/  ULEA.HI UR4, UR30, UR30, URZ, 0x1 ;  /* 0x0000001e1e047291 */ /* 0x000fe2000f8f08ff */
[----:B-1----:R-:W-:-:S03]  /*35c0*/  LOP3.LUT P1, RZ, R6, 0x1, RZ, 0xc0, !PT ;  /* 0x0000000106ff7812 */ /* 0x002fc6000782c0ff */
[----:B------:R-:W-:Y:S02]  /*35d0*/  USHF.L.U32 UR11, UR4, 0x6, URZ ;  /* 0x00000006040b7899 */ /* 0x000fe400080006ff */
[----:B------:R-:W-:Y:S02]  /*35e0*/  ULOP3.LUT UR4, UR4, 0xffe, URZ, 0xc0, !UPT ;  /* 0x00000ffe04047892 */ /* 0x000fe4000f8ec0ff */
[----:B------:R-:W-:Y:S02]  /*35f0*/  ULOP3.LUT UR11, UR11, 0xffffff80, URZ, 0xc0, !UPT ;  /* 0xffffff800b0b7892 */ /* 0x000fe4000f8ec0ff */
[----:B------:R-:W-:Y:S02]  /*3600*/  UIADD3 UR4, UPT, UPT, -UR4, UR30, URZ ;  /* 0x0000001e04047290 */ /* 0x000fe4000fffe1ff */
[----:B------:R-:W-:Y:S01]  /*3610*/  UIADD3 UR11, UPT, UPT, UR42, UR11, URZ ;  /* 0x0000000b2a0b7290 */ /* 0x000fe2000fffe0ff */
[----:B------:R-:W1:Y:S03]  /*3620*/  SYNCS.PHASECHK.TRANS64.TRYWAIT P0, [UR31+0xe0], R0 ;  /* 0x0000e000ff0075a7 */ /* 0x000e66000800111f */
[----:B------:R-:W-:Y:S01]  /*3630*/  ULEA UR11, UR4, UR11, 0x14 ;  /* 0x0000000b040b7291 */ /* 0x000fe2000f8ea0ff */
[----:B-123--:R-:W-:Y:S11]  /*3640*/  @!P0 BRA `(.L_x_62) ;  /* 0x0000005800648947 */ /* 0x00eff60003800000 */
.L_x_158:
[----:B------:R-:W-:Y:S01]  /*3650*/  IADD3 R10, PT, PT, R10, 0x1, RZ ;  /* 0x000000010a0a7810 */ /* 0x000fe20007ffe0ff */
[----:B------:R-:W-:Y:S06]  /*3660*/  BRA.U !UP4, `(.L_x_63) ;  /* 0x000000010cc07547 */ /* 0x000fec000b800000 */
[----:B------:R-:W-:Y:S01]  /*3670*/  UPLOP3.LUT UP2, UPT, UPT, UPT, UPT, 0x40, 0x4 ;  /* 0x000000000004789c */ /* 0x000fe20003f4e870 */
[----:B------:R-:W-:Y:S01]  /*3680*/  UMOV UR23, UR41 ;  /* 0x0000002900177c82 */ /* 0x000fe20008000000 */
[----:B------:R-:W-:Y:S01]  /*3690*/  UMOV UR22, UR40 ;  /* 0x0000002800167c82 */ /* 0x000fe20008000000 */
[----:B------:R-:W-:-:S08]  /*36a0*/  UMOV UR10, UR24 ;  /* 0x00000018000a7c82 */ /* 0x000fd00008000000 */
.L_x_66:
[----:B------:R-:W-:Y:S02]  /*36b0*/  UIADD3 UR23, UPT, UPT, UR23, 0x1, URZ ;  /* 0x0000000117177890 */ /* 0x000fe4000fffe0ff */
[----:B--2---:R-:W-:Y:S02]  /*36c0*/  ULEA UR5, UR10, UR26, 0x3 ;  /* 0x0000001a0a057291 */ /* 0x004fe4000f8e18ff */
[----:B------:R-:W-:Y:S01]  /*36d0*/  UISETP.NE.AND UP3, UPT, UR23, URZ, UPT ;  /* 0x000000ff1700728c */ /* 0x000fe2000bf65270 */
[----:B---3--:R-:W-:Y:S10]  /*36e0*/  @P2 BRA `(.L_x_64) ;  /* 0x00000000000c2947 */ /* 0x008ff40003800000 */
[----:B-1----:R-:W-:Y:S04]  /*36f0*/  SHF.L.U32 R3, R8, 0x1f, RZ ;  /* 0x0000001f08037819 */ /* 0x002fe800000006ff */
[----:B------:R-:W1:Y:S02]  /*3700*/  SYNCS.PHASECHK.TRANS64.TRYWAIT P0, [UR5], R3 ;  /* 0x00000003ff0075a7 */ /* 0x000e640008001105 */
[----:B-1----:R-:W-:Y:S05]  /*3710*/  @!P0 BRA `(.L_x_65) ;  /* 0x0000005800488947 */ /* 0x002fea0003800000 */
.L_x_64:
[----:B------:R-:W-:Y:S01]  /*3720*/  UISETP.NE.AND UP0, UPT, UR22, 0x1, UPT ;  /* 0x000000011600788c */ /* 0x000fe2000bf05270 */
[----:B------:R-:W-:Y:S01]  /*3730*/  PLOP3.LUT P2, PT, PT, PT, PT, 0x80, 0x8 ;  /* 0x000000000008781c */ /* 0x000fe20003f4f070 */
[----:B------:R-:W-:Y:S02]  /*3740*/  UIADD3 UR4, UPT, UPT, UR10, 0x1, URZ ;  /* 0x000000010a047890 */ /* 0x000fe4000fffe0ff */
[----:B------:R-:W-:Y:S02]  /*3750*/  UIADD3 UR25, UPT, UPT, UR5, 0x28, URZ ;  /* 0x0000002805197890 */ /* 0x000fe4000fffe0ff */
[----:B------:R-:W-:Y:S01]  /*3760*/  UISETP.NE.AND UP1, UPT, UR4, 0x5, UPT ;  /* 0x000000050400788c */ /* 0x000fe2000bf25270 */
[----:B------:R-:W-:Y:S01]  /*3770*/  PLOP3.LUT P0, PT, PT, PT, UP0, 0x80, 0x8 ;  /* 0x000000000008781c */ /* 0x000fe20003f0f008 */
[----:B------:R-:W-:Y:S02]  /*3780*/  UIADD3 UR22, UPT, UPT, UR22, -0x1, URZ ;  /* 0xffffffff16167890 */ /* 0x000fe4000fffe0ff */
[----:B------:R-:W-:Y:S02]  /*3790*/  USEL UR6, URZ, 0x1, UP1 ;  /* 0x00000001ff067887 */ /* 0x000fe40008800000 */
[----:B------:R-:W-:Y:S01]  /*37a0*/  USEL UR24, UR4, URZ, UP1 ;  /* 0x000000ff04187287 */ /* 0x000fe20008800000 */
[----:B------:R-:W-:Y:S01]  /*37b0*/  UMOV UR7, 0x40004040 ;  /* 0x4000404000077882 */ /* 0x000fe20000000000 */
[----:B------:R-:W-:Y:S02]  /*37c0*/  UMOV UR5, 0x40004040 ;  /* 0x4000404000057882 */ /* 0x000fe40000000000 */
[----:B------:R-:W-:Y:S01]  /*37d0*/  @UP0 ULEA UR4, UR24, UR26, 0x3 ;  /* 0x0000001a18040291 */ /* 0x000fe2000f8e18ff */
[----:B------:R-:W-:Y:S01]  /*37e0*/  LOP3.LUT R8, R8, UR6, RZ, 0x3c, !PT ;  /* 0x0000000608087c12 */ /* 0x000fe2000f8e3cff */
[----:B------:R-:W-:Y:S01]  /*37f0*/  ULEA UR6, UR10, UR29, 0xa ;  /* 0x0000001d0a067291 */ /* 0x000fe2000f8e50ff */
[----:B------:R-:W-:Y:S02]  /*3800*/  UMOV UR21, 0x40004040 ;  /* 0x4000404000157882 */ /* 0x000fe40000000000 */
[----:B-1----:R-:W-:Y:S01]  /*3810*/  @P0 SHF.L.U32 R0, R8, 0x1f, RZ ;  /* 0x0000001f08000819 */ /* 0x002fe200000006ff */
[----:B------:R-:W-:Y:S02]  /*3820*/  UIADD3 UR20, UPT, UPT, UR6, 0x2, URZ ;  /* 0x0000000206147890 */ /* 0x000fe4000fffe0ff */
[----:B------:R-:W-:Y:S01]  /*3830*/  UIADD3 UR16, UPT, UPT, UR6, 0x4, URZ ;  /* 0x0000000406107890 */ /* 0x000fe2000fffe0ff */
[----:B------:R2:W3:Y:S01]  /*3840*/  @P0 SYNCS.PHASECHK.TRANS64.TRYWAIT P2, [UR4], R0 ;  /* 0x00000000ff0005a7 */ /* 0x0004e20008041104 */
[----:B------:R-:W-:Y:S02]  /*3850*/  ULEA UR4, UR10, UR28, 0x9 ;  /* 0x0000001c0a047291 */ /* 0x000fe4000f8e48ff */
[----:B------:R-:W-:Y:S02]  /*3860*/  UIADD3 UR12, UPT, UPT, UR6, 0x6, URZ ;  /* 0x00000006060c7890 */ /* 0x000fe4000fffe0ff */
[----:B------:R-:W-:Y:S02]  /*3870*/  UIADD3 UR18, UPT, UPT, UR4, 0x2, URZ ;  /* 0x0000000204127890 */ /* 0x000fe4000fffe0ff */
[----:B------:R-:W-:Y:S02]  /*3880*/  UIADD3 UR14, UPT, UPT, UR4, 0x4, URZ ;  /* 0x00000004040e7890 */ /* 0x000fe4000fffe0ff */
[----:B------:R-:W-:Y:S01]  /*3890*/  UIADD3 UR8, UPT, UPT, UR4, 0x6, URZ ;  /* 0x0000000604087890 */ /* 0x000fe2000fffe0ff */
[----:B------:R2:W-:Y:S01]  /*38a0*/  UTCHMMA gdesc[UR4], gdesc[UR6], tmem[UR11], tmem[UR38], idesc[UR39], UP2 ;  /* 0x00ff2606040075ea */ /* 0x0005e2000900000b */
[----:B------:R-:W-:Y:S01]  /*38b0*/  UPLOP3.LUT UP2, UPT, UPT, UPT, UPT, 0x80, 0x8 ;  /* 0x000000000008789c */ /* 0x000fe20003f4f070 */
[----:B------:R-:W-:Y:S01]  /*38c0*/  UMOV UR19, 0x40004040 ;  /* 0x4000404000137882 */ /* 0x000fe20000000000 */
[----:B------:R-:W-:Y:S01]  /*38d0*/  UMOV UR17, 0x40004040 ;  /* 0x4000404000117882 */ /* 0x000fe20000000000 */
[----:B------:R2:W-:Y:S01]  /*38e0*/  UTCHMMA gdesc[UR18], gdesc[UR20], tmem[UR11], tmem[UR36], idesc[UR37], UPT ;  /* 0x00ff2414120075ea */ /* 0x0005e2000b80000b */
[----:B------:R-:W-:Y:S01]  /*38f0*/  UMOV UR15, 0x40004040 ;  /* 0x40004040000f7882 */ /* 0x000fe20000000000 */
[----:B------:R-:W-:Y:S01]  /*3900*/  UMOV UR13, 0x40004040 ;  /* 0x40004040000d7882 */ /* 0x000fe20000000000 */
[----:B------:R-:W-:Y:S01]  /*3910*/  UMOV UR9, 0x40004040 ;  /* 0x4000404000097882 */ /* 0x000fe20000000000 */
[----:B------:R2:W-:Y:S01]  /*3920*/  UTCHMMA gdesc[UR14], gdesc[UR16], tmem[UR11], tmem[UR34], idesc[UR35], UPT ;  /* 0x00ff22100e0075ea */ /* 0x0005e2000b80000b */
[----:B------:R2:W-:Y:S01]  /*3930*/  UTCHMMA gdesc[UR8], gdesc[UR12], tmem[UR11], tmem[UR32], idesc[UR33], UPT ;  /* 0x00ff200c080075ea */ /* 0x0005e2000b80000b */
[----:B------:R2:W-:Y:S01]  /*3940*/  UTCBAR.MULTICAST [UR25], URZ, UR27 ;  /* 0x000000ff190073e9 */ /* 0x0005e2000800081b */
[----:B------:R-:W-:Y:S01]  /*3950*/  UMOV UR10, UR24 ;  /* 0x00000018000a7c82 */ /* 0x000fe20008000000 */
[----:B------:R-:W-:Y:S05]  /*3960*/  BRA.U UP3, `(.L_x_66) ;  /* 0xfffffffd03507547 */ /* 0x000fea000b83ffff */
.L_x_63:
[----:B--2---:R-:W-:Y:S01]  /*3970*/  UIADD3 UR4, UPT, UPT, UR30, 0x1, URZ ;  /* 0x000000011e047890 */ /* 0x004fe2000fffe0ff */
[C---:B------:R-:W-:Y:S01]  /*3980*/  ISETP.NE.AND P0, PT, R10.reuse, 0x2, PT ;  /* 0x000000020a00780c */ /* 0x040fe20003f05270 */
[----:B------:R-:W-:Y:S02]  /*3990*/  UIADD3 UR5, UPT, UPT, UR31, 0xc0, URZ ;  /* 0x000000c01f057890 */ /* 0x000fe4000fffe0ff */
[----:B------:R-:W-:Y:S01]  /*39a0*/  UISETP.NE.AND UP0, UPT, UR4, 0x4, UPT ;  /* 0x000000040400788c */ /* 0x000fe2000bf05270 */
[----:B-1----:R-:W-:Y:S02]  /*39b0*/  SEL R0, RZ, 0x1, P0 ;  /* 0x00000001ff007807 */ /* 0x002fe40000000000 */
[----:B------:R-:W-:Y:S01]  /*39c0*/  SEL R10, R10, RZ, P0 ;  /* 0x000000ff0a0a7207 */ /* 0x000fe20000000000 */
[----:B------:R-:W-:Y:S01]  /*39d0*/  USEL UR6, URZ, 0x1, UP0 ;  /* 0x00000001ff067887 */ /* 0x000fe20008000000 */
[----:B------:R-:W-:Y:S01]  /*39e0*/  LOP3.LUT R9, R9, R0, RZ, 0x3c, !PT ;  /* 0x0000000009097212 */ /* 0x000fe200078e3cff */
[----:B------:R-:W-:Y:S01]  /*39f0*/  USEL UR30, UR4, URZ, UP0 ;  /* 0x000000ff041e7287 */ /* 0x000fe20008000000 */
[----:B------:R1:W-:Y:S03]  /*3a00*/  UTCBAR [UR5], URZ ;  /* 0x000000ff050073e9 */ /* 0x0003e600080000ff */
[----:B------:R-:W-:Y:S01]  /*3a10*/  LOP3.LUT R11, R11, UR6, RZ, 0x3c, !PT ;  /* 0x000000060b0b7c12 */ /* 0x000fe2000f8e3cff */
[----:B------:R-:W-:Y:S07]  /*3a20*/  @P1 BRA `(.L_x_67) ;  /* 0xfffffff800881947 */ /* 0x000fee000383ffff */
[----:B------:R-:W2:Y:S01]  /*3a30*/  S2UR UR8, SR_CgaCtaId ;  /* 0x00000000000879c3 */ /* 0x000ea20000008800 */
[----:B------:R-:W-:Y:S01]  /*3a40*/  ELECT P0, URZ, PT ;  /* 0x0000000000ff782f */ /* 0x000fe20003800000 */
[----:B------:R-:W-:Y:S01]  /*3a50*/  IMAD.MOV.U32 R0, RZ, RZ, 0x1 ;  /* 0x00000001ff007424 */ /* 0x000fe200078e00ff */
[----:B------:R-:W-:Y:S01]  /*3a60*/  UIADD3 UR26, UPT, UPT, UR26, 0xe0, URZ ;  /* 0x000000e01a1a7890 */ /* 0x000fe2000fffe0ff */
[----:B------:R-:W-:Y:S01]  /*3a70*/  SHF.L.U32 R3, R11, 0x1f, RZ ;  /* 0x0000001f0b037819 */ /* 0x000fe200000006ff */
[----:B------:R-:W-:-:S03]  /*3a80*/  UMOV UR4, 0x40 ;  /* 0x0000004000047882 */ /* 0x000fc60000000000 */
[----:B------:R-:W-:Y:S01]  /*3a90*/  UVIRTCOUNT.DEALLOC.SMPOOL 0x80 ;  /* 0x000000800000784c */ /* 0x000fe20000000000 */
[----:B--2---:R-:W-:Y:S02]  /*3aa0*/  ULEA UR8, UR8, UR4, 0x18 ;  /* 0x0000000408087291 */ /* 0x004fe4000f8ec0ff */
[----:B------:R-:W-:-:S07]  /*3ab0*/  ULEA UR4, UR30, UR26, 0x3 ;  /* 0x0000001a1e047291 */ /* 0x000fce000f8e18ff */
[----:B------:R2:W-:Y:S02]  /*3ac0*/  @P0 STS.U8 [UR8+0x1c], R0 ;  /* 0x00001c00ff000988 */ /* 0x0005e40008000008 */
[----:B------:R-:W4:Y:S02]  /*3ad0*/  SYNCS.PHASECHK.TRANS64.TRYWAIT P0, [UR4], R3 ;  /* 0x00000003ff0075a7 */ /* 0x000f240008001104 */
[----:B--2-4-:R-:W-:Y:S05]  /*3ae0*/  @!P0 BRA `(.L_x_68) ;  /* 0x00000054006c8947 */ /* 0x014fea0003800000 */
.L_x_161:
[----:B------:R-:W-:-:S04]  /*3af0*/  UIADD3 UR4, UPT, UPT, UR30, 0x1, URZ ;  /* 0x000000011e047890 */ /* 0x000fc8000fffe0ff */
[----:B------:R-:W-:-:S04]  /*3b00*/  UISETP.NE.AND UP0, UPT, UR4, 0x4, UPT ;  /* 0x000000040400788c */ /* 0x000fc8000bf05270 */
[----:B------:R-:W-:Y:S02]  /*3b10*/  USEL UR6, URZ, 0x1, UP0 ;  /* 0x00000001ff067887 */ /* 0x000fe40008000000 */
[----:B------:R-:W-:-:S04]  /*3b20*/  USEL UR4, UR4, URZ, UP0 ;  /* 0x000000ff04047287 */ /* 0x000fc80008000000 */
[----:B-1----:R-:W-:Y:S01]  /*3b30*/  ULEA UR5, UR4, UR26, 0x3 ;  /* 0x0000001a04057291 */ /* 0x002fe2000f8e18ff */
[----:B------:R-:W-:-:S04]  /*3b40*/  LOP3.LUT R2, R11, UR6, RZ, 0x3c, !PT ;  /* 0x000000060b027c12 */ /* 0x000fc8000f8e3cff */
[----:B--2---:R-:W-:-:S04]  /*3b50*/  SHF.L.U32 R3, R2, 0x1f, RZ ;  /* 0x0000001f02037819 */ /* 0x004fc800000006ff */
[----:B------:R-:W1:Y:S02]  /*3b60*/  SYNCS.PHASECHK.TRANS64.TRYWAIT P0, [UR5], R3 ;  /* 0x00000003ff0075a7 */ /* 0x000e640008001105 */
[----:B-1----:R-:W-:Y:S05]  /*3b70*/  @!P0 BRA `(.L_x_69) ;  /* 0x0000005400608947 */ /* 0x002fea0003800000 */
.L_x_163:
        /* <DEDUP_REMOVED lines=9> */
.L_x_165:
[----:B------:R-:W-:-:S04]  /*3c10*/  UIADD3 UR4, UPT, UPT, UR4, 0x1, URZ ;  /* 0x0000000104047890 */ /* 0x000fc8000fffe0ff */
[----:B------:R-:W-:-:S04]  /*3c20*/  UISETP.NE.AND UP0, UPT, UR4, 0x4, UPT ;  /* 0x000000040400788c */ /* 0x000fc8000bf05270 */
[----:B------:R-:W-:Y:S02]  /*3c30*/  USEL UR5, URZ, 0x1, UP0 ;  /* 0x00000001ff057887 */ /* 0x000fe40008000000 */
[----:B------:R-:W-:-:S04]  /*3c40*/  USEL UR4, UR4, URZ, UP0 ;  /* 0x000000ff04047287 */ /* 0x000fc80008000000 */
[----:B------:R-:W-:Y:S01]  /*3c50*/  ULEA UR4, UR4, UR26, 0x3 ;  /* 0x0000001a04047291 */ /* 0x000fe2000f8e18ff */
[----:B-1----:R-:W-:-:S04]  /*3c60*/  LOP3.LUT R3, R2, UR5, RZ, 0x3c, !PT ;  /* 0x0000000502037c12 */ /* 0x002fc8000f8e3cff */
[----:B------:R-:W-:-:S04]  /*3c70*/  SHF.L.U32 R3, R3, 0x1f, RZ ;  /* 0x0000001f03037819 */ /* 0x000fc800000006ff */
[----:B------:R-:W1:Y:S02]  /*3c80*/  SYNCS.PHASECHK.TRANS64.TRYWAIT P0, [UR4], R3 ;  /* 0x00000003ff0075a7 */ /* 0x000e640008001104 */
[----:B-1----:R-:W-:Y:S05]  /*3c90*/  @!P0 BRA `(.L_x_71) ;  /* 0x0000005400488947 */ /* 0x002fea0003800000 */
.L_x_167:
[----:B------:R-:W-:Y:S01]  /*3ca0*/  NOP ;  /* 0x0000000000007918 */ /* 0x000fe20000000000 */
[----:B-1----:R-:W1:Y:S01]  /*3cb0*/  LDS R0, [UR8+0x14] ;  /* 0x00001408ff007984 */ /* 0x002e620008000800 */
[----:B------:R-:W-:Y:S01]  /*3cc0*/  ULOP3.LUT UR4, UR42, 0xffff, URZ, 0xc0, !UPT ;  /* 0x0000ffff2a047892 */ /* 0x000fe2000f8ec0ff */
[----:B------:R-:W-:Y:S01]  /*3cd0*/  UMOV UR5, 0xffff ;  /* 0x0000ffff00057882 */ /* 0x000fe20000000000 */
[----:B------:R-:W-:Y:S02]  /*3ce0*/  UMOV UR6, 0x1 ;  /* 0x0000000100067882 */ /* 0x000fe40000000000 */
[----:B------:R-:W-:-:S04]  /*3cf0*/  USHF.R.U32.HI UR4, URZ, 0x5, UR4 ;  /* 0x00000005ff047899 */ /* 0x000fc80008011604 */
[----:B------:R-:W-:Y:S02]  /*3d00*/  USHF.L.U32 UR5, UR5, UR4, URZ ;  /* 0x0000000405057299 */ /* 0x000fe400080006ff */
[----:B------:R-:W-:-:S04]  /*3d10*/  USHF.L.U32 UR4, UR6, UR4, URZ ;  /* 0x0000000406047299 */ /* 0x000fc800080006ff */
[----:B-1----:R-:W-:-:S04]  /*3d20*/  LOP3.LUT R0, R0, UR5, RZ, 0xc0, !PT ;  /* 0x0000000500007c12 */ /* 0x002fc8000f8ec0ff */
[----:B------:R-:W-:-:S13]  /*3d30*/  ISETP.NE.AND P0, PT, R0, UR5, PT ;  /* 0x0000000500007c0c */ /* 0x000fda000bf05270 */
[----:B------:R-:W-:Y:S05]  /*3d40*/  @P0 BRA `(.L_x_72) ;  /* 0x0000000000580947 */ /* 0x000fea0003800000 */
[----:B------:R-:W1:Y:S02]  /*3d50*/  LDS R0, [UR8+0x18] ;  /* 0x00001808ff007984 */ /* 0x000e640008000800 */
[----:B-1----:R-:W-:-:S04]  /*3d60*/  LOP3.LUT R0, R0, UR4, RZ, 0xc0, !PT ;  /* 0x0000000400007c12 */ /* 0x002fc8000f8ec0ff */
[----:B------:R-:W-:-:S13]  /*3d70*/  ISETP.NE.AND P0, PT, R0, UR4, PT ;  /* 0x0000000400007c0c */ /* 0x000fda000bf05270 */
[----:B------:R-:W-:Y:S05]  /*3d80*/  @P0 BRA `(.L_x_73) ;  /* 0x00000000003c0947 */ /* 0x000fea0003800000 */
[----:B------:R-:W1:Y:S01]  /*3d90*/  S2R R2, SR_LANEID ;  /* 0x0000000000027919 */ /* 0x000e620000000000 */
[----:B------:R-:W-:Y:S01]  /*3da0*/  ULOP3.LUT UR5, URZ, UR5, URZ, 0x33, !UPT ;  /* 0x00000005ff057292 */ /* 0x000fe2000f8e33ff */
[----:B------:R-:W-:Y:S01]  /*3db0*/  LOP3.LUT R4, RZ, UR4, RZ, 0x33, !PT ;  /* 0x00000004ff047c12 */ /* 0x000fe2000f8e33ff */
[----:B------:R-:W-:Y:S02]  /*3dc0*/  VOTEU.ANY UR4, UPT, PT ;  /* 0x0000000000047886 */ /* 0x000fe400038e0100 */
[----:B------:R-:W-:Y:S01]  /*3dd0*/  UFLO.U32 UR4, UR4 ;  /* 0x00000004000472bd */ /* 0x000fe200080e0000 */
[----:B------:R-:W2:Y:S01]  /*3de0*/  REDUX UR6, R4 ;  /* 0x00000000040673c4 */ /* 0x000ea20000000000 */
[----:B------:R-:W-:-:S06]  /*3df0*/  IMAD.U32 R0, RZ, RZ, UR5 ;  /* 0x00000005ff007e24 */ /* 0x000fcc000f8e00ff */
[----:B------:R4:W-:Y:S01]  /*3e00*/  UTCATOMSWS.AND URZ, UR5 ;  /* 0x0000000500ff79e3 */ /* 0x0009e20008000000 */
[----:B------:R-:W3:Y:S01]  /*3e10*/  REDUX UR7, R0 ;  /* 0x00000000000773c4 */ /* 0x000ee20000000000 */
[----:B-1----:R-:W-:Y:S01]  /*3e20*/  ISETP.EQ.U32.AND P0, PT, R2, UR4, PT ;  /* 0x0000000402007c0c */ /* 0x002fe2000bf02070 */
[----:B--2---:R-:W-:Y:S01]  /*3e30*/  IMAD.U32 R2, RZ, RZ, UR6 ;  /* 0x00000006ff027e24 */ /* 0x004fe2000f8e00ff */
[----:B---3--:R-:W-:-:S11]  /*3e40*/  MOV R3, UR7 ;  /* 0x0000000700037c02 */ /* 0x008fd60008000f00 */
[----:B------:R4:W-:Y:S04]  /*3e50*/  @P0 ATOMS.AND RZ, [UR8+0x14], R3 ;  /* 0x00001403ffff098c */ /* 0x0009e8000a800008 */
[----:B------:R4:W-:Y:S01]  /*3e60*/  @P0 ATOMS.AND RZ, [UR8+0x18], R2 ;  /* 0x00001802ffff098c */ /* 0x0009e2000a800008 */
[----:B------:R-:W-:Y:S05]  /*3e70*/  BRA `(.L_x_74) ;  /* 0x0000000000147947 */ /* 0x000fea0003800000 */
.L_x_73:
[----:B------:R-:W-:Y:S02]  /*3e80*/  MOV R2, 0x3ea0 ;  /* 0x00003ea000027802 */ /* 0x000fe40000000f00 */
[----:B---3-5:R-:W-:Y:S05]  /*3e90*/  CALL.REL.NOINC `($__internal_0_$__cuda_sm10x_tcgen05_guardrail_trap_col_being_dealloced_not_returned_by_alloc) ;  /* 0x0000005800307944 */ /* 0x028fea0003c00000 */
[----:B------:R-:W-:Y:S05]  /*3ea0*/  BRA `(.L_x_74) ;  /* 0x0000000000087947 */ /* 0x000fea0003800000 */
.L_x_72:
[----:B------:R-:W-:Y:S02]  /*3eb0*/  MOV R2, 0x3ed0 ;  /* 0x00003ed000027802 */ /* 0x000fe40000000f00 */
[----:B---3-5:R-:W-:Y:S05]  /*3ec0*/  CALL.REL.NOINC `($__internal_2_$__cuda_sm10x_tcgen05_guardrail_trap_unallocated_columns_being_dealloced) ;  /* 0x00000058003c7944 */ /* 0x028fea0003c00000 */
.L_x_74:
[----:B------:R-:W-:Y:S01]  /*3ed0*/  NOP ;  /* 0x0000000000007918 */ /* 0x000fe20000000000 */
[----:B----4-:R-:W-:Y:S05]  /*3ee0*/  EXIT ;  /* 0x000000000000794d */ /* 0x010fea0003800000 */
.L_x_56:
[----:B------:R-:W-:-:S09]  /*3ef0*/  UISETP.NE.OR UP0, UPT, UR18, 0x3, !UP3 ;  /* 0x000000031200788c */ /* 0x000fd2000df05670 */
[----:B------:R-:W-:Y:S05]  /*3f00*/  BRA.U UP0, `(.L_x_75) ;  /* 0x0000001100887547 */ /* 0x000fea000b800000 */
[----:B------:R-:W2:Y:S01]  /*3f10*/  LDCU.64 UR4, c[0x0][0x888] ;  /* 0x00011100ff0477ac */ /* 0x000ea20008000a00 */
[----:B------:R-:W3:Y:S01]  /*3f20*/  S2UR UR8, SR_CgaCtaId ;  /* 0x00000000000879c3 */ /* 0x000ee20000008800 */
[----:B------:R-:W-:Y:S02]  /*3f30*/  HFMA2 R9, -RZ, RZ, 0, 0 ;  /* 0x00000000ff097431 */ /* 0x000fe400000001ff */
[----:B------:R-:W-:Y:S01]  /*3f40*/  IMAD.MOV.U32 R11, RZ, RZ, 0x1 ;  /* 0x00000001ff0b7424 */ /* 0x000fe200078e00ff */
[----:B------:R-:W4:Y:S01]  /*3f50*/  LDCU UR40, c[0x0][0x370] ;  /* 0x00006e00ff2877ac */ /* 0x000f220008000800 */
[----:B------:R-:W-:Y:S01]  /*3f60*/  IMAD.MOV.U32 R10, RZ, RZ, RZ ;  /* 0x000000ffff0a7224 */ /* 0x000fe200078e00ff */
[----:B------:R-:W-:Y:S01]  /*3f70*/  MOV R3, 0x2000 ;  /* 0x0000200000037802 */ /* 0x000fe20000000f00 */
[----:B------:R-:W4:Y:S01]  /*3f80*/  LDCU.128 UR44, c[0x0][0xb10] ;  /* 0x00016200ff2c77ac */ /* 0x000f220008000c00 */
[----:B------:R-:W1:Y:S01]  /*3f90*/  LDC.64 R12, c[0x0][0x348] ;  /* 0x0000d200ff0c7b82 */ /* 0x000e620000000a00 */
[----:B------:R-:W3:Y:S01]  /*3fa0*/  LDCU UR37, c[0x0][0x374] ;  /* 0x00006e80ff2577ac */ /* 0x000ee20008000800 */
[----:B------:R-:W3:Y:S01]  /*3fb0*/  LDCU.64 UR38, c[0x0][0x890] ;  /* 0x00011200ff2677ac */ /* 0x000ee20008000a00 */
[----:B------:R-:W3:Y:S01]  /*3fc0*/  LDCU UR15, c[0x0][0xb0c] ;  /* 0x00016180ff0f77ac */ /* 0x000ee20008000800 */
[----:B--2---:R-:W-:Y:S01]  /*3fd0*/  UISETP.NE.U32.AND UP0, UPT, UR4, URZ, UPT ;  /* 0x000000ff0400728c */ /* 0x004fe2000bf05070 */
[----:B------:R-:W2:Y:S01]  /*3fe0*/  LDCU UR54, c[0x0][0xb20] ;  /* 0x00016400ff3677ac */ /* 0x000ea20008000800 */
[----:B------:R-:W2:Y:S01]  /*3ff0*/  LDCU UR4, c[0x0][0xb30] ;  /* 0x00016600ff0477ac */ /* 0x000ea20008000800 */
[----:B------:R-:W-:Y:S01]  /*4000*/  UMOV UR21, 0x400 ;  /* 0x0000040000157882 */ /* 0x000fe20000000000 */
[----:B----4-:R-:W-:-:S02]  /*4010*/  UIMAD.WIDE.U32 UR52, UR40, UR44, URZ ;  /* 0x0000002c283472a5 */ /* 0x010fc4000f8e00ff */
[----:B---3--:R-:W-:Y:S02]  /*4020*/  UIMAD.WIDE.U32 UR6, UR37, UR47, URZ ;  /* 0x0000002f250672a5 */ /* 0x008fe4000f8e00ff */
[----:B------:R-:W-:Y:S02]  /*4030*/  ULEA UR21, UR8, UR21, 0x18 ;  /* 0x0000001508157291 */ /* 0x000fe4000f8ec0ff */
[----:B------:R-:W-:Y:S02]  /*4040*/  USEL UR41, URZ, 0x1, UP6 ;  /* 0x00000001ff297887 */ /* 0x000fe4000b000000 */
[----:B------:R-:W-:Y:S02]  /*4050*/  UISETP.NE.U32.AND UP6, UPT, UR38, URZ, UPT ;  /* 0x000000ff2600728c */ /* 0x000fe4000bfc5070 */
[----:B------:R-:W-:Y:S02]  /*4060*/  UIADD3 UR43, UPT, UPT, UR21, 0x68, URZ ;  /* 0x00000068152b7890 */ /* 0x000fe4000fffe0ff */
[----:B------:R-:W-:-:S02]  /*4070*/  UIADD3 UR33, UPT, UPT, UR21, 0x50, URZ ;  /* 0x0000005015217890 */ /* 0x000fc4000fffe0ff */
[----:B------:R-:W-:Y:S02]  /*4080*/  UIADD3 UR25, UPT, UPT, UR21, 0x58, URZ ;  /* 0x0000005815197890 */ /* 0x000fe4000fffe0ff */
[----:B------:R-:W-:Y:S02]  /*4090*/  UIADD3 UR17, UPT, UPT, UR21, 0x60, URZ ;  /* 0x0000006015117890 */ /* 0x000fe4000fffe0ff */
[----:B------:R-:W-:Y:S02]  /*40a0*/  UISETP.NE.AND.EX UP5, UPT, UR5, URZ, UPT, UP0 ;  /* 0x000000ff0500728c */ /* 0x000fe4000bfa5300 */
[----:B------:R-:W-:Y:S01]  /*40b0*/  UISETP.NE.AND UP0, UPT, UR42, 0x1, UPT ;  /* 0x000000012a00788c */ /* 0x000fe2000bf05270 */
[----:B------:R-:W-:Y:S01]  /*40c0*/  UMOV UR52, UR53 ;  /* 0x0000003500347c82 */ /* 0x000fe20008000000 */
[----:B------:R-:W-:Y:S01]  /*40d0*/  UMOV UR51, UR7 ;  /* 0x0000000700337c82 */ /* 0x000fe20008000000 */
[----:B------:R-:W-:Y:S02]  /*40e0*/  UISETP.NE.AND UP0, UPT, UR15, 0x1, UPT ;  /* 0x000000010f00788c */ /* 0x000fe4000bf05270 */
[----:B------:R-:W-:-:S02]  /*40f0*/  UPLOP3.LUT UP4, UPT, UPT, UPT, UPT, 0x40, 0x4 ;  /* 0x000000000004789c */ /* 0x000fc40003f8e870 */
[----:B------:R-:W-:Y:S01]  /*4100*/  UISETP.GE.AND UP2, UPT, UR42, 0x1, UPT ;  /* 0x000000012a00788c */ /* 0x000fe2000bf46270 */
[----:B------:R-:W3:Y:S01]  /*4110*/  LDCU.64 UR22, c[0x0][0xb28] ;  /* 0x00016500ff1677ac */ /* 0x000ee20008000a00 */
[----:B------:R-:W-:Y:S02]  /*4120*/  UISETP.NE.AND.EX UP6, UPT, UR39, URZ, UPT, UP6 ;  /* 0x000000ff2700728c */ /* 0x000fe4000bfc5360 */
[----:B------:R-:W-:Y:S02]  /*4130*/  UPRMT UR43, UR8, 0x654, UR43 ;  /* 0x00000654082b7896 */ /* 0x000fe4000800002b */
[----:B------:R-:W-:Y:S02]  /*4140*/  UPRMT UR50, UR8, 0x654, UR33 ;  /* 0x0000065408327896 */ /* 0x000fe40008000021 */
[----:B------:R-:W-:Y:S02]  /*4150*/  UPRMT UR49, UR8, 0x654, UR25 ;  /* 0x0000065408317896 */ /* 0x000fe40008000019 */
[----:B------:R-:W-:-:S02]  /*4160*/  UPRMT UR48, UR8, 0x654, UR17 ;  /* 0x0000065408307896 */ /* 0x000fc40008000011 */
[----:B------:R-:W-:Y:S02]  /*4170*/  USHF.R.U32.HI UR52, URZ, UR45, UR52 ;  /* 0x0000002dff347299 */ /* 0x000fe40008011634 */
[----:B--2---:R-:W-:Y:S02]  /*4180*/  USHF.R.U32.HI UR51, URZ, UR54, UR51 ;  /* 0x00000036ff337299 */ /* 0x004fe40008011633 */
[----:B------:R-:W-:Y:S02]  /*4190*/  UISETP.NE.AND UP0, UPT, UR46, 0x1, UPT ;  /* 0x000000012e00788c */ /* 0x000fe4000bf05270 */
[----:B-1----:R-:W-:-:S11]  /*41a0*/  UISETP.NE.AND UP3, UPT, UR4, 0x1, UPT ;  /* 0x000000010400788c */ /* 0x002fd6000bf65270 */
.L_x_86:
[C---:B------:R-:W-:Y:S02]  /*41b0*/  LEA R8, R10.reuse, UR21, 0x3 ;  /* 0x000000150a087c11 */ /* 0x040fe4000f8e18ff */
[----:B------:R-:W-:Y:S02]  /*41c0*/  SHF.L.U32 R5, R9, 0x1f, RZ ;  /* 0x0000001f09057819 */ /* 0x000fe400000006ff */
[----:B------:R-:W-:Y:S02]  /*41d0*/  LEA R6, R10, UR21, 0x4 ;  /* 0x000000150a067c11 */ /* 0x000fe4000f8e20ff */
[----:B-1----:R-:W1:Y:S02]  /*41e0*/  SYNCS.PHASECHK.TRANS64.TRYWAIT P0, [R8+URZ+0xa0], R5 ;  /* 0x0000a005080075a7 */ /* 0x002e6400080011ff */
[----:B-1----:R-:W-:Y:S05]  /*41f0*/  @!P0 BRA `(.L_x_76) ;  /* 0x0000005000088947 */ /* 0x002fea0003800000 */
.L_x_168:
[----:B-1----:R-:W1:Y:S01]  /*4200*/  LDS.128 R4, [R6+0x130] ;  /* 0x0001300006047984 */ /* 0x002e620000000c00 */
[----:B------:R-:W-:Y:S01]  /*4210*/  UISETP.GE.AND UP0, UPT, UR42, 0x1, UPT ;  /* 0x000000012a00788c */ /* 0x000fe2000bf06270 */
[----:B------:R-:W-:Y:S01]  /*4220*/  @!PT LDS RZ, [RZ] ;  /* 0x00000000fffff984 */ /* 0x000fe20000000800 */
[----:B------:R-:W-:Y:S01]  /*4230*/  @!PT LDS RZ, [RZ] ;  /* 0x00000000fffff984 */ /* 0x000fe20000000800 */
[----:B------:R-:W-:Y:S01]  /*4240*/  @!PT LDS RZ, [RZ] ;  /* 0x00000000fffff984 */ /* 0x000fe20000000800 */
[----:B------:R-:W-:Y:S01]  /*4250*/  @!PT LDS RZ, [RZ] ;  /* 0x00000000fffff984 */ /* 0x000fe20000000800 */
[----:B------:R2:W-:Y:S06]  /*4260*/  MEMBAR.ALL.CTA ;  /* 0x0000000000007992 */ /* 0x0005ec0000008000 */
[----:B--2---:R-:W2:Y:S01]  /*4270*/  FENCE.VIEW.ASYNC.S ;  /* 0x00000000000073c6 */ /* 0x004ea20000000000 */
[----:B-1----:R-:W-:Y:S11]  /*4280*/  LOP3.LUT P0, RZ, R6, 0x1, RZ, 0xc0, !PT ;  /* 0x0000000106ff7812 */ /* 0x002ff6000780c0ff */
[----:B------:R-:W-:Y:S02]  /*4290*/  @!UPT UIADD3 URZ, UPT, UPT, URZ, URZ, URZ ;  /* 0x000000fffffff290 */ /* 0x000fe4000fffe0ff */
[----:B--2---:R-:W-:Y:S01]  /*42a0*/  VOTEU.ANY UP2, P0 ;  /* 0x0000000000ff7886 */ /* 0x004fe20000040100 */
[----:B------:R-:W-:Y:S11]  /*42b0*/  PLOP3.LUT P0, PT, PT, PT, UP2, 0x80, 0x8 ;  /* 0x000000000008781c */ /* 0x000ff60003f0f028 */
[----:B------:R-:W-:Y:S02]  /*42c0*/  @!UPT UIADD3 URZ, UPT, UPT, URZ, URZ, URZ ;  /* 0x000000fffffff290 */ /* 0x000fe4000fffe0ff */
[----:B------:R-:W-:Y:S02]  /*42d0*/  @P0 SHF.R.U32.HI R0, RZ, 0x10, R5 ;  /* 0x00000010ff000819 */ /* 0x000fe40000011605 */
[----:B------:R-:W-:Y:S02]  /*42e0*/  @P0 MOV R2, R4 ;  /* 0x0000000400020202 */ /* 0x000fe40000000f00 */
[----:B------:R-:W-:Y:S01]  /*42f0*/  @P0 R2UR UR4, R0 ;  /* 0x00000000000402ca */ /* 0x000fe200000e0000 */
[----:B------:R-:W-:Y:S01]  /*4300*/  VIADD R0, R8, 0xb0 ;  /* 0x000000b008007836 */ /* 0x000fe20000000000 */
[----:B------:R-:W-:Y:S02]  /*4310*/  @P0 LOP3.LUT R4, R5, 0xffff, RZ, 0xc0, !PT ;  /* 0x0000ffff05040812 */ /* 0x000fe400078ec0ff */
[----:B------:R-:W-:Y:S02]  /*4320*/  @P0 R2UR UR6, R2 ;  /* 0x00000000020602ca */ /* 0x000fe400000e0000 */
[----:B------:R-:W-:Y:S02]  /*4330*/  PRMT R0, RZ, 0x654, R0 ;  /* 0x00000654ff007816 */ /* 0x000fe40000000000 */
[----:B------:R-:W-:Y:S02]  /*4340*/  @P0 R2UR UR5, R4 ;  /* 0x00000000040502ca */ /* 0x000fe400000e0000 */
[----:B------:R1:W-:Y:S03]  /*4350*/  SYNCS.ARRIVE.TRANS64.RED.A1T0 RZ, [R0+URZ], RZ ;  /* 0x000000ff00ff79a7 */ /* 0x0003e600081004ff */
[----:B------:R-:W-:Y:S04]  /*4360*/  @UP2 UMOV UR29, UR4 ;  /* 0x00000004001d2c82 */ /* 0x000fe80008000000 */
[----:B------:R-:W-:Y:S04]  /*4370*/  @UP2 UMOV UR14, UR6 ;  /* 0x00000006000e2c82 */ /* 0x000fe80008000000 */
[----:B------:R-:W-:Y:S01]  /*4380*/  @UP2 UMOV UR13, UR5 ;  /* 0x00000005000d2c82 */ /* 0x000fe20008000000 */
[----:B------:R-:W-:Y:S05]  /*4390*/  BRA.U !UP0, `(.L_x_77) ;  /* 0x0000000108c07547 */ /* 0x000fea000b800000 */
[----:B------:R-:W-:Y:S02]  /*43a0*/  UIMAD.WIDE.U32 UR18, UR13, UR47, URZ ;  /* 0x0000002f0d1272a5 */ /* 0x000fe4000f8e00ff */
[----:B------:R-:W-:Y:S02]  /*43b0*/  UP2UR UR16, UPR, URZ, 0x4 ;  /* 0x00000004ff107883 */ /* 0x000fe40008000000 */
[----:B------:R-:W-:Y:S02]  /*43c0*/  UISETP.NE.AND UP2, UPT, UR46, 0x1, UPT ;  /* 0x000000012e00788c */ /* 0x000fe4000bf45270 */
[----:B------:R-:W-:Y:S02]  /*43d0*/  UIMAD.WIDE.U32 UR26, UR14, UR44, URZ ;  /* 0x0000002c0e1a72a5 */ /* 0x000fe4000f8e00ff */
[----:B------:R-:W-:Y:S02]  /*43e0*/  USEL UR4, UR37, UR51, !UP2 ;  /* 0x0000003325047287 */ /* 0x000fe4000d000000 */
[----:B------:R-:W-:Y:S02]  /*43f0*/  UISETP.NE.AND UP0, UPT, UR15, 0x1, UPT ;  /* 0x000000010f00788c */ /* 0x000fe4000bf05270 */
[----:B------:R-:W-:Y:S02]  /*4400*/  UP2UR UR20, UPR, URZ, 0x2 ;  /* 0x00000002ff147883 */ /* 0x000fe40008000000 */
[----:B------:R-:W-:Y:S02]  /*4410*/  UISETP.NE.AND UP1, UPT, UR42, 0x1, UPT ;  /* 0x000000012a00788c */ /* 0x000fe4000bf25270 */
[----:B---3--:R-:W-:Y:S02]  /*4420*/  UIMAD.WIDE.U32 UR8, UR4, UR22, URZ ;  /* 0x00000016040872a5 */ /* 0x008fe4000f8e00ff */
[----:B------:R-:W-:Y:S01]  /*4430*/  USEL UR7, UR40, UR52, !UP0 ;  /* 0x0000003428077287 */ /* 0x000fe2000c000000 */
[----:B------:R-:W-:Y:S02]  /*4440*/  UMOV UR5, UR19 ;  /* 0x0000001300057c82 */ /* 0x000fe40008000000 */
[----:B------:R-:W-:Y:S02]  /*4450*/  USHF.R.U32.HI UR6, URZ, UR54, UR5 ;  /* 0x00000036ff067299 */ /* 0x000fe40008011605 */
[----:B------:R-:W-:Y:S02]  /*4460*/  UIMAD.WIDE.U32 UR10, UR7, UR22, URZ ;  /* 0x00000016070a72a5 */ /* 0x000fe4000f8e00ff */
[----:B------:R-:W-:Y:S02]  /*4470*/  USEL UR6, UR13, UR6, !UP2 ;  /* 0x000000060d067287 */ /* 0x000fe4000d000000 */
[----:B------:R-:W-:Y:S01]  /*4480*/  UISETP.NE.AND UP2, UPT, UR16, URZ, UPT ;  /* 0x000000ff1000728c */ /* 0x000fe2000bf45270 */
[----:B------:R-:W-:Y:S02]  /*4490*/  UMOV UR5, UR27 ;  /* 0x0000001b00057c82 */ /* 0x000fe40008000000 */
[----:B------:R-:W-:Y:S03]  /*44a0*/  USHF.R.U32.HI UR12, URZ, UR45, UR5 ;  /* 0x0000002dff0c7299 */ /* 0x000fe60008011605 */
[----:B------:R-:W-:Y:S02]  /*44b0*/  UMOV UR5, UR9 ;  /* 0x0000000900057c82 */ /* 0x000fe40008000000 */
[----:B------:R-:W-:Y:S03]  /*44c0*/  @UP1 USHF.R.U32.HI UR4, URZ, UR23, UR5 ;  /* 0x00000017ff041299 */ /* 0x000fe60008011605 */
[----:B------:R-:W-:Y:S01]  /*44d0*/  UMOV UR5, UR11 ;  /* 0x0000000b00057c82 */ /* 0x000fe20008000000 */
[----:B------:R-:W-:Y:S02]  /*44e0*/  UIMAD UR4, UR42, UR4, URZ ;  /* 0x000000042a0472a4 */ /* 0x000fe4000f8e02ff */
[----:B------:R-:W-:Y:S02]  /*44f0*/  @UP1 USHF.R.U32.HI UR7, URZ, UR23, UR5 ;  /* 0x00000017ff071299 */ /* 0x000fe40008011605 */
[----:B------:R-:W-:Y:S02]  /*4500*/  USEL UR5, UR14, UR12, !UP0 ;  /* 0x0000000c0e057287 */ /* 0x000fe4000c000000 */
[----:B------:R-:W-:Y:S02]  /*4510*/  UIMAD.WIDE.U32 UR10, UR6, UR22, URZ ;  /* 0x00000016060a72a5 */ /* 0x000fe4000f8e00ff */
[----:B------:R-:W-:Y:S02]  /*4520*/  UIMAD UR8, UR42, UR7, URZ ;  /* 0x000000072a0872a4 */ /* 0x000fe4000f8e02ff */
[----:B------:R-:W-:Y:S03]  /*4530*/  UISETP.GE.AND UP0, UPT, UR6, UR4, UPT ;  /* 0x000000040600728c */ /* 0x000fe6000bf06270 */
[----:B------:R-:W-:Y:S01]  /*4540*/  UMOV UR4, UR11 ;  /* 0x0000000b00047c82 */ /* 0x000fe20008000000 */
[----:B------:R-:W-:Y:S02]  /*4550*/  UISETP.GE.OR UP0, UPT, UR5, UR8, UP0 ;  /* 0x000000080500728c */ /* 0x000fe40008706670 */
[----:B------:R-:W-:Y:S02]  /*4560*/  USHF.R.U32.HI UR4, URZ, UR23, UR4 ;  /* 0x00000017ff047299 */ /* 0x000fe40008011604 */
[----:B------:R-:W-:Y:S02]  /*4570*/  UIMAD.WIDE.U32 UR8, UR5, UR22, URZ ;  /* 0x00000016050872a5 */ /* 0x000fe4000f8e00ff */
[----:B------:R-:W-:Y:S04]  /*4580*/  USEL UR10, UR6, UR4, !UP1 ;  /* 0x00000004060a7287 */ /* 0x000fe8000c800000 */
[----:B------:R-:W-:Y:S01]  /*4590*/  UIADD3 UR11, UPT, UPT, -UR10, URZ, URZ ;  /* 0x000000ff0a0b7290 */ /* 0x000fe2000fffe1ff */
[----:B------:R-:W-:Y:S02]  /*45a0*/  @!UP0 UMOV UR4, UR9 ;  /* 0x0000000900048c82 */ /* 0x000fe40008000000 */
[----:B------:R-:W-:Y:S02]  /*45b0*/  @!UP0 USHF.R.U32.HI UR4, URZ, UR23, UR4 ;  /* 0x00000017ff048299 */ /* 0x000fe40008011604 */
[----:B------:R-:W-:Y:S02]  /*45c0*/  UIMAD UR8, UR42, UR11, UR6 ;  /* 0x0000000b2a0872a4 */ /* 0x000fe4000f8e0206 */
[----:B------:R-:W-:Y:S02]  /*45d0*/  @!UP0 USEL UR4, UR5, UR4, !UP1 ;  /* 0x0000000405048287 */ /* 0x000fe4000c800000 */
[----:B------:R-:W-:Y:S02]  /*45e0*/  UISETP.NE.AND UP1, UPT, UR20, URZ, UPT ;  /* 0x000000ff1400728c */ /* 0x000fe4000bf25270 */
[----:B------:R-:W-:Y:S02]  /*45f0*/  @!UP0 UIMAD UR8, UR7, UR8, UR4 ;  /* 0x00000008070882a4 */ /* 0x000fe4000f8e0204 */
[----:B------:R-:W-:Y:S02]  /*4600*/  @!UP0 UIADD3 UR9, UPT, UPT, UR10, -UR4, URZ ;  /* 0x800000040a098290 */ /* 0x000fe4000fffe0ff */
[----:B------:R-:W-:Y:S02]  /*4610*/  UIADD3 UR4, UPT, UPT, -UR5, URZ, URZ ;  /* 0x000000ff05047290 */ /* 0x000fe4000fffe1ff */
[----:B------:R-:W-:Y:S02]  /*4620*/  UIADD3 UR7, UPT, UPT, -UR6, URZ, URZ ;  /* 0x000000ff06077290 */ /* 0x000fe4000fffe1ff */
[----:B------:R-:W-:Y:S02]  /*4630*/  @!UP0 UIMAD UR6, UR9, UR42, UR5 ;  /* 0x0000002a090682a4 */ /* 0x000fe4000f8e0205 */
[----:B------:R-:W-:Y:S02]  /*4640*/  UIMAD UR14, UR15, UR4, UR14 ;  /* 0x000000040f0e72a4 */ /* 0x000fe4000f8e020e */
[----:B------:R-:W-:Y:S01]  /*4650*/  UIMAD UR13, UR46, UR7, UR13 ;  /* 0x000000072e0d72a4 */ /* 0x000fe2000f8e020d */
[----:B------:R-:W-:Y:S02]  /*4660*/  @!UP0 UMOV UR5, UR8 ;  /* 0x0000000800058c82 */ /* 0x000fe40008000000 */
[----:B------:R-:W-:Y:S02]  /*4670*/  UIMAD UR14, UR5, UR15, UR14 ;  /* 0x0000000f050e72a4 */ /* 0x000fe4000f8e020e */
[----:B------:R-:W-:Y:S11]  /*4680*/  UIMAD UR13, UR6, UR46, UR13 ;  /* 0x0000002e060d72a4 */ /* 0x000ff6000f8e020d */
[----:B------:R-:W-:Y:S01]  /*4690*/  @!UPT UIADD3 URZ, UPT, UPT, URZ, URZ, URZ ;  /* 0x000000fffffff290 */ /* 0x000fe2000fffe0ff */
.L_x_77:
[----:B------:R-:W2:Y:S01]  /*46a0*/  @!UP3 LDCU.128 UR8, c[0x0][0xb10] ;  /* 0x00016200ff08b7ac */ /* 0x000ea20008000c00 */
[----:B------:R-:W-:Y:S02]  /*46b0*/  ISETP.NE.U32.AND P0, PT, RZ, UR38, PT ;  /* 0x00000026ff007c0c */ /* 0x000fe4000bf05070 */
[----:B------:R-:W-:Y:S02]  /*46c0*/  SHF.L.U32 R4, R11, 0x1f, RZ ;  /* 0x0000001f0b047819 */ /* 0x000fe400000006ff */
[----:B------:R-:W-:Y:S01]  /*46d0*/  ISETP.NE.AND.EX P0, PT, RZ, UR39, PT, P0 ;  /* 0x00000027ff007c0c */ /* 0x000fe2000bf05300 */
[----:B------:R-:W4:Y:S01]  /*46e0*/  @!UP3 LDCU UR5, c[0x0][0xb0c] ;  /* 0x00016180ff05b7ac */ /* 0x000f220008000800 */
[----:B------:R-:W-:Y:S02]  /*46f0*/  USHF.L.U32 UR35, UR30, 0x6, URZ ;  /* 0x000000061e237899 */ /* 0x000fe400080006ff */
[----:B------:R-:W-:Y:S02]  /*4700*/  USHF.L.U32 UR34, UR31, 0x7, URZ ;  /* 0x000000071f227899 */ /* 0x000fe400080006ff */
[----:B--2---:R-:W-:Y:S07]  /*4710*/  UIMAD.WIDE.U32 UR6, UR14, UR8, URZ ;  /* 0x000000080e0672a5 */ /* 0x004fee000f8e00ff */
[----:B------:R-:W-:Y:S01]  /*4720*/  @!UP3 UMOV UR4, UR7 ;  /* 0x000000070004bc82 */ /* 0x000fe20008000000 */
[----:B----4-:R-:W-:Y:S02]  /*4730*/  @!UP3 UISETP.NE.AND UP0, UPT, UR5, 0x1, UPT ;  /* 0x000000010500b88c */ /* 0x010fe4000bf05270 */
[----:B------:R-:W-:Y:S02]  /*4740*/  @!UP3 USHF.R.U32.HI UR4, URZ, UR9, UR4 ;  /* 0x00000009ff04b299 */ /* 0x000fe40008011604 */
[----:B------:R-:W-:Y:S02]  /*4750*/  UIMAD.WIDE.U32 UR6, UR13, UR11, URZ ;  /* 0x0000000b0d0672a5 */ /* 0x000fe4000f8e00ff */
[----:B------:R-:W-:Y:S02]  /*4760*/  @!UP3 USEL UR8, UR14, UR4, !UP0 ;  /* 0x000000040e08b287 */ /* 0x000fe4000c000000 */
[----:B------:R-:W-:Y:S03]  /*4770*/  @!UP3 UISETP.NE.AND UP0, UPT, UR10, 0x1, UPT ;  /* 0x000000010a00b88c */ /* 0x000fe6000bf05270 */
[----:B------:R-:W-:Y:S02]  /*4780*/  @!UP3 UMOV UR6, UR7 ;  /* 0x000000070006bc82 */ /* 0x000fe40008000000 */
[----:B------:R-:W2:Y:S02]  /*4790*/  @!UP3 LDCU UR4, c[0x0][0xb20] ;  /* 0x00016400ff04b7ac */ /* 0x000ea40008000800 */
[----:B--2---:R-:W-:Y:S04]  /*47a0*/  @!UP3 USHF.R.U32.HI UR6, URZ, UR4, UR6 ;  /* 0x00000004ff06b299 */ /* 0x004fe80008011606 */
[----:B------:R-:W-:Y:S04]  /*47b0*/  @!UP3 USEL UR6, UR13, UR6, !UP0 ;  /* 0x000000060d06b287 */ /* 0x000fe8000c000000 */
[----:B------:R-:W-:Y:S02]  /*47c0*/  @!UP3 UIADD3 UR4, UPT, UPT, -UR8, UR6, URZ ;  /* 0x000000060804b290 */ /* 0x000fe4000fffe1ff */
[----:B------:R-:W-:Y:S02]  /*47d0*/  @!UP3 UIADD3 UR6, UPT, UPT, UR8, -UR6, URZ ;  /* 0x800000060806b290 */ /* 0x000fe4000fffe0ff */
[----:B------:R-:W-:Y:S02]  /*47e0*/  @!UP3 UIMAD UR14, UR4, UR5, UR14 ;  /* 0x00000005040eb2a4 */ /* 0x000fe4000f8e020e */
[----:B------:R-:W-:Y:S01]  /*47f0*/  @!UP3 UIMAD UR13, UR6, UR10, UR13 ;  /* 0x0000000a060db2a4 */ /* 0x000fe2000f8e020d */
[----:B------:R-:W-:Y:S11]  /*4800*/  BRA.U UP4, `(.L_x_78) ;  /* 0x0000000104107547 */ /* 0x000ff6000b800000 */
[----:B-1----:R-:W-:Y:S04]  /*4810*/  MOV R0, UR41 ;  /* 0x0000002900007c02 */ /* 0x002fe80008000f00 */
[----:B------:R-:W-:Y:S04]  /*4820*/  SHF.L.U32 R5, R0, 0x1f, RZ ;  /* 0x0000001f00057819 */ /* 0x000fe800000006ff */
[----:B------:R-:W1:Y:S02]  /*4830*/  SYNCS.PHASECHK.TRANS64.TRYWAIT P1, [UR21+0x98], R5 ;  /* 0x00009805ff0075a7 */ /* 0x000e640008021115 */
[----:B-1----:R-:W-:Y:S05]  /*4840*/  @!P1 BRA `(.L_x_79) ;  /* 0x0000004800889947 */ /* 0x002fea0003800000 */
.L_x_78:
[----:B------:R-:W-:Y:S05]  /*4850*/  BRA.U !UP6, `(.L_x_80) ;  /* 0x000000010e387547 */ /* 0x000fea000b800000 */
[----:B------:R-:W-:Y:S01]  /*4860*/  UPLOP3.LUT UP1, UPT, UPT, UPT, UP5, 0x80, 0x8 ;  /* 0x000000000008789c */ /* 0x000fe20003f2f050 */
[----:B-1----:R-:W-:Y:S01]  /*4870*/  HFMA2 R0, -RZ, RZ, 0, 5.9604644775390625e-08 ;  /* 0x00000001ff007431 */ /* 0x002fe200000001ff */
[----:B------:R-:W1:Y:S01]  /*4880*/  LDCU.64 UR8, c[0x0][0x358] ;  /* 0x00006b00ff0877ac */ /* 0x000e620008000a00 */
[----:B------:R-:W-:Y:S03]  /*4890*/  IMAD.MOV.U32 R63, RZ, RZ, 0x1 ;  /* 0x00000001ff3f7424 */ /* 0x000fe600078e00ff */
[----:B------:R-:W-:Y:S05]  /*48a0*/  PLOP3.LUT P1, PT, PT, PT, UP1, 0x80, 0x8 ;  /* 0x000000000008781c */ /* 0x000fea0003f2f018 */
[----:B------:R-:W2:Y:S01]  /*48b0*/  @UP1 LDCU.64 UR4, c[0x0][0x888] ;  /* 0x00011100ff0417ac */ /* 0x000ea20008000a00 */
[----:B------:R-:W-:Y:S07]  /*48c0*/  @UP1 UIMAD UR6, UR36, UR38, URZ ;  /* 0x00000026240612a4 */ /* 0x000fee000f8e02ff */
[----:B------:R-:W-:Y:S01]  /*48d0*/  @!P1 PRMT R63, R0, 0x7610, R63 ;  /* 0x00007610003f9816 */ /* 0x000fe2000000003f */
[----:B--2---:R-:W-:Y:S06]  /*48e0*/  @UP1 UIMAD.WIDE UR4, UR6, 0x4, UR4 ;  /* 0x00000004060418a5 */ /* 0x004fec000f8e0204 */
[----:B------:R-:W-:Y:S01]  /*48f0*/  IMAD.U32 R6, RZ, RZ, UR4 ;  /* 0x00000004ff067e24 */ /* 0x000fe2000f8e00ff */
[----:B------:R-:W-:Y:S04]  /*4900*/  MOV R7, UR5 ;  /* 0x0000000500077c02 */ /* 0x000fe80008000f00 */
[----:B------:R-:W2:Y:S01]  /*4910*/  @!UP1 LDCU UR4, c[0x0][0x880] ;  /* 0x00011000ff0497ac */ /* 0x000ea20008000800 */
[----:B-1---5:R4:W5:Y:S02]  /*4920*/  @P1 LDG.E R27, desc[UR8][R6.64] ;  /* 0x00000008061b1981 */ /* 0x022964000c1e1900 */
[----:B--2-4-:R-:W-:Y:S07]  /*4930*/  @!P1 IMAD.U32 R27, RZ, RZ, UR4 ;  /* 0x00000004ff1b9e24 */ /* 0x014fee000f8e00ff */
.L_x_80:
[----:B-----5:R-:W-:Y:S01]  /*4940*/  @!P0 FSETP.EQ.AND P2, PT, R27, RZ, PT ;  /* 0x000000ff1b00820b */ /* 0x020fe20003f42000 */
[----:B------:R-:W-:Y:S01]  /*4950*/  @!UPT UIADD3 URZ, UPT, UPT, URZ, URZ, URZ ;  /* 0x000000fffffff290 */ /* 0x000fe2000fffe0ff */
[----:B------:R-:W-:Y:S11]  /*4960*/  @!P0 BRA `(.L_x_81) ;  /* 0x0000000000148947 */ /* 0x000ff60003800000 */
[----:B------:R-:W-:Y:S02]  /*4970*/  LOP3.LUT P0, RZ, R63, 0xff, RZ, 0xc0, !PT ;  /* 0x000000ff3fff7812 */ /* 0x000fe4000780c0ff */
[----:B------:R-:W-:Y:S04]  /*4980*/  PLOP3.LUT P2, PT, PT, PT, UP1, 0x80, 0x8 ;  /* 0x000000000008781c */ /* 0x000fe80003f4f018 */
[----:B------:R-:W-:Y:S07]  /*4990*/  PLOP3.LUT P2, PT, P2, PT, PT, 0x8, 0x80 ;  /* 0x000000000080781c */ /* 0x000fee000174e170 */
[----:B------:R-:W-:Y:S11]  /*49a0*/  @P0 FSETP.EQ.AND P2, PT, R27, RZ, PT ;  /* 0x000000ff1b00020b */ /* 0x000ff60003f42000 */
[----:B------:R-:W-:Y:S02]  /*49b0*/  @!UPT UIADD3 URZ, UPT, UPT, URZ, URZ, URZ ;  /* 0x000000fffffff290 */ /* 0x000fe4000fffe0ff */
.L_x_81:
[----:B------:R-:W2:Y:S01]  /*49c0*/  SYNCS.PHASECHK.TRANS64.TRYWAIT P0, [UR21+0x70], R4 ;  /* 0x00007004ff0075a7 */ /* 0x000ea20008001115 */
[----:B------:R-:W-:Y:S04]  /*49d0*/  ELECT P1, URZ, PT ;  /* 0x0000000000ff782f */ /* 0x000fe80003820000 */
[----:B------:R-:W-:Y:S01]  /*49e0*/  PLOP3.LUT P1, PT, P2, P1, PT, 0xf2, 0x2f ;  /* 0x00000000002f781c */ /* 0x000fe20001723e72 */
[----:B------:R-:W-:Y:S01]  /*49f0*/  @!UPT UIADD3 URZ, UPT, UPT, URZ, URZ, URZ ;  /* 0x000000fffffff290 */ /* 0x000fe2000fffe0ff */
[----:B--2---:R-:W-:Y:S11]  /*4a00*/  @!P0 BRA `(.L_x_82) ;  /* 0x0000004800308947 */ /* 0x004ff60003800000 */
.L_x_171:
[----:B------:R-:W-:Y:S01]  /*4a10*/  @!P1 IADD3 R2, P0, PT, R12, 0x580, RZ ;  /* 0x000005800c029810 */ /* 0x000fe20007f1e0ff */
[----:B------:R-:W-:Y:S01]  /*4a20*/  VOTEU.ALL UP0, P1 ;  /* 0x0000000000ff7886 */ /* 0x000fe20000800000 */
[----:B------:R-:W-:Y:S01]  /*4a30*/  UMOV UR6, 0x0 ;  /* 0x0000000000067882 */ /* 0x000fe20000000000 */
[----:B------:R-:W-:Y:S01]  /*4a40*/  UMOV UR7, 0x10000000 ;  /* 0x1000000000077882 */ /* 0x000fe20000000000 */
[----:B------:R-:W-:Y:S01]  /*4a50*/  @!P1 R2UR UR5, R2 ;  /* 0x00000000020592ca */ /* 0x000fe200000e0000 */
[----:B-1----:R-:W-:Y:S01]  /*4a60*/  @!P1 IMAD.X R0, RZ, RZ, R13, P0 ;  /* 0x000000ffff009224 */ /* 0x002fe200000e060d */
[----:B------:R-:W-:Y:S01]  /*4a70*/  @!UP0 UIADD3 UR32, UPT, UPT, UR21, 0x400, URZ ;  /* 0x0000040015208890 */ /* 0x000fe2000fffe0ff */
[----:B------:R-:W-:Y:S03]  /*4a80*/  VOTEU.ALL UP0, P1 ;  /* 0x0000000000ff7886 */ /* 0x000fe60000800000 */
[----:B------:R-:W-:Y:S01]  /*4a90*/  @!P1 R2UR UR4, R0 ;  /* 0x00000000000492ca */ /* 0x000fe200000e0000 */
[----:B------:R-:W-:Y:S06]  /*4aa0*/  @!P1 IMAD.MOV.U32 R0, RZ, RZ, 0x2000 ;  /* 0x00002000ff009424 */ /* 0x000fec00078e00ff */
[----:B------:R-:W-:Y:S06]  /*4ab0*/  IMAD.U32 R6, RZ, RZ, UR5 ;  /* 0x00000005ff067e24 */ /* 0x000fec000f8e00ff */
[----:B------:R-:W-:Y:S01]  /*4ac0*/  IMAD.U32 R7, RZ, RZ, UR4 ;  /* 0x00000004ff077e24 */ /* 0x000fe2000f8e00ff */
[----:B------:R-:W-:Y:S04]  /*4ad0*/  @!P1 R2UR UR4, R6 ;  /* 0x00000000060492ca */ /* 0x000fe800000e0000 */
[----:B------:R-:W-:Y:S11]  /*4ae0*/  @!P1 R2UR UR5, R7 ;  /* 0x00000000070592ca */ /* 0x000ff600000e0000 */
[----:B------:R-:W-:Y:S02]  /*4af0*/  @!UPT UIADD3 URZ, UPT, UPT, URZ, URZ, URZ ;  /* 0x000000fffffff290 */ /* 0x000fe4000fffe0ff */
[----:B------:R1:W-:Y:S01]  /*4b00*/  @!UP0 UTMALDG.3D [UR32], [UR4], desc[UR6] ;  /* 0x00000620040085b4 */ /* 0x0003e20008011000 */
[----:B------:R1:W-:Y:S01]  /*4b10*/  @!P1 SYNCS.ARRIVE.TRANS64.RED.A0TR RZ, [UR21+0x50], R0 ;  /* 0x00005000ffff99a7 */ /* 0x0003e20008300415 */
[----:B------:R-:W-:Y:S01]  /*4b20*/  SYNCS.ARRIVE.TRANS64.RED.A1T0 RZ, [UR50], RZ ;  /* 0x000000ffffff79a7 */ /* 0x000fe20008100432 */
[----:B------:R-:W2:Y:S02]  /*4b30*/  SYNCS.PHASECHK.TRANS64.TRYWAIT P0, [UR21+0x78], R4 ;  /* 0x00007804ff0075a7 */ /* 0x000ea40008001115 */
[----:B-12---:R-:W-:Y:S05]  /*4b40*/  @!P0 BRA `(.L_x_83) ;  /* 0x0000004400f88947 */ /* 0x006fea0003800000 */
.L_x_173:
[----:B------:R-:W-:Y:S01]  /*4b50*/  @!P1 IADD3 R2, P0, PT, R12, 0x580, RZ ;  /* 0x000005800c029810 */ /* 0x000fe20007f1e0ff */
[----:B------:R-:W-:Y:S01]  /*4b60*/  VOTEU.ALL UP0, P1 ;  /* 0x0000000000ff7886 */ /* 0x000fe20000800000 */
[----:B------:R-:W-:Y:S01]  /*4b70*/  UMOV UR6, 0x0 ;  /* 0x0000000000067882 */ /* 0x000fe20000000000 */
[----:B------:R-:W-:Y:S01]  /*4b80*/  UMOV UR7, 0x10000000 ;  /* 0x1000000000077882 */ /* 0x000fe20000000000 */
[----:B------:R-:W-:Y:S01]  /*4b90*/  @!P1 R2UR UR5, R2 ;  /* 0x00000000020592ca */ /* 0x000fe200000e0000 */
[----:B------:R-:W-:Y:S01]  /*4ba0*/  @!P1 IMAD.X R0, RZ, RZ, R13, P0 ;  /* 0x000000ffff009224 */ /* 0x000fe200000e060d */
[----:B------:R-:W-:Y:S02]  /*4bb0*/  @!UP0 UIADD3 UR26, UPT, UPT, UR34, 0x20, URZ ;  /* 0x00000020221a8890 */ /* 0x000fe4000fffe0ff */
[----:B------:R-:W-:Y:S02]  /*4bc0*/  @!UP0 UIADD3 UR24, UPT, UPT, UR21, 0x2400, URZ ;  /* 0x0000240015188890 */ /* 0x000fe4000fffe0ff */
[----:B------:R-:W-:Y:S01]  /*4bd0*/  @!P1 R2UR UR4, R0 ;  /* 0x00000000000492ca */ /* 0x000fe200000e0000 */
[----:B------:R-:W-:Y:S01]  /*4be0*/  VOTEU.ALL UP0, P1 ;  /* 0x0000000000ff7886 */ /* 0x000fe20000800000 */
[----:B------:R-:W-:Y:S01]  /*4bf0*/  @!P1 IMAD.MOV.U32 R0, RZ, RZ, 0x2000 ;  /* 0x00002000ff009424 */ /* 0x000fe200078e00ff */
[----:B------:R-:W-:Y:S01]  /*4c00*/  UMOV UR27, UR35 ;  /* 0x00000023001b7c82 */ /* 0x000fe20008000000 */
[----:B------:R-:W-:Y:S03]  /*4c10*/  UMOV UR28, UR36 ;  /* 0x00000024001c7c82 */ /* 0x000fe60008000000 */
        /* <DEDUP_REMOVED lines=8> */
[----:B------:R-:W4:Y:S02]  /*4ca0*/  SYNCS.PHASECHK.TRANS64.TRYWAIT P0, [UR21+0x80], R4 ;  /* 0x00008004ff0075a7 */ /* 0x000f240008001115 */
[----:B--2-4-:R-:W-:Y:S05]  /*4cb0*/  @!P0 BRA `(.L_x_84) ;  /* 0x0000004400b48947 */ /* 0x014fea0003800000 */
.L_x_175:
[----:B------:R-:W-:Y:S01]  /*4cc0*/  @!P1 IADD3 R2, P0, PT, R12, 0x580, RZ ;  /* 0x000005800c029810 */ /* 0x000fe20007f1e0ff */
[----:B------:R-:W-:Y:S01]  /*4cd0*/  VOTEU.ALL UP0, P1 ;  /* 0x0000000000ff7886 */ /* 0x000fe20000800000 */
[----:B------:R-:W-:Y:S01]  /*4ce0*/  UMOV UR6, 0x0 ;  /* 0x0000000000067882 */ /* 0x000fe20000000000 */
[----:B------:R-:W-:Y:S01]  /*4cf0*/  UMOV UR7, 0x10000000 ;  /* 0x1000000000077882 */ /* 0x000fe20000000000 */
[----:B------:R-:W-:Y:S01]  /*4d00*/  @!P1 R2UR UR5, R2 ;  /* 0x00000000020592ca */ /* 0x000fe200000e0000 */
[----:B------:R-:W-:Y:S01]  /*4d10*/  @!P1 IMAD.X R0, RZ, RZ, R13, P0 ;  /* 0x000000ffff009224 */ /* 0x000fe200000e060d */
[----:B------:R-:W-:Y:S01]  /*4d20*/  @!UP0 UIADD3 UR18, UPT, UPT, UR34, 0x40, URZ ;  /* 0x0000004022128890 */ /* 0x000fe2000fffe0ff */
[----:B------:R-:W-:Y:S01]  /*4d30*/  VIADD R10, R10, 0x1 ;  /* 0x000000010a0a7836 */ /* 0x000fe20000000000 */
        /* <DEDUP_REMOVED lines=16> */
.L_x_177:
[----:B------:R-:W-:Y:S01]  /*4e40*/  @!P1 IADD3 R2, P0, PT, R12, 0x580, RZ ;  /* 0x000005800c029810 */ /* 0x000fe20007f1e0ff */
[----:B------:R-:W-:Y:S01]  /*4e50*/  VOTEU.ALL UP0, P1 ;  /* 0x0000000000ff7886 */ /* 0x000fe20000800000 */
[----:B------:R-:W-:Y:S01]  /*4e60*/  UMOV UR6, 0x0 ;  /* 0x0000000000067882 */ /* 0x000fe20000000000 */
[----:B------:R-:W-:Y:S01]  /*4e70*/  UMOV UR7, 0x10000000 ;  /* 0x1000000000077882 */ /* 0x000fe20000000000 */
[----:B------:R-:W-:Y:S01]  /*4e80*/  @!P1 R2UR UR5, R2 ;  /* 0x00000000020592ca */ /* 0x000fe200000e0000 */
[----:B------:R-:W-:Y:S01]  /*4e90*/  @!P1 IMAD.X R0, RZ, RZ, R13, P0 ;  /* 0x000000ffff009224 */ /* 0x000fe200000e060d */
[----:B------:R-:W-:Y:S01]  /*4ea0*/  @!UP0 UIADD3 UR10, UPT, UPT, UR34, 0x60, URZ ;  /* 0x00000060220a8890 */ /* 0x000fe2000fffe0ff */
[----:B------:R-:W-:Y:S01]  /*4eb0*/  R2UR UR18, R65 ;  /* 0x00000000411272ca */ /* 0x000fe200000e0000 */
[----:B------:R-:W-:Y:S01]  /*4ec0*/  @!UP0 UIADD3 UR8, UPT, UPT, UR21, 0x6400, URZ ;  /* 0x0000640015088890 */ /* 0x000fe2000fffe0ff */
[----:B------:R-:W-:Y:S01]  /*4ed0*/  R2UR UR16, R66 ;  /* 0x00000000421072ca */ /* 0x000fe200000e0000 */
[----:B------:R-:W-:Y:S01]  /*4ee0*/  @!UP0 UIADD3 UR9, UPT, UPT, UR21, 0x68, URZ ;  /* 0x0000006815098890 */ /* 0x000fe2000fffe0ff */
[----:B------:R-:W-:Y:S01]  /*4ef0*/  @!P1 R2UR UR4, R0 ;  /* 0x00000000000492ca */ /* 0x000fe200000e0000 */
[----:B------:R-:W-:Y:S01]  /*4f00*/  VOTEU.ALL UP0, P1 ;  /* 0x0000000000ff7886 */ /* 0x000fe20000800000 */
[----:B------:R-:W-:Y:S01]  /*4f10*/  UMOV UR11, UR35 ;  /* 0x00000023000b7c82 */ /* 0x000fe20008000000 */
[----:B------:R-:W-:Y:S01]  /*4f20*/  UMOV UR12, UR36 ;  /* 0x00000024000c7c82 */ /* 0x000fe20008000000 */
[C---:B------:R-:W-:Y:S01]  /*4f30*/  ISETP.NE.AND P0, PT, R10.reuse, 0x2, PT ;  /* 0x000000020a00780c */ /* 0x040fe20003f05270 */
[----:B------:R-:W-:Y:S01]  /*4f40*/  UMOV UR36, UR29 ;  /* 0x0000001d00247c82 */ /* 0x000fe20008000000 */
[----:B-1----:R-:W-:Y:S01]  /*4f50*/  IMAD.U32 R4, RZ, RZ, UR5 ;  /* 0x00000005ff047e24 */ /* 0x002fe2000f8e00ff */
[----:B------:R-:W-:Y:S01]  /*4f60*/  LOP3.LUT R11, R11, 0x1, RZ, 0x3c, !PT ;  /* 0x000000010b0b7812 */ /* 0x000fe200078e3cff */
[----:B------:R-:W-:Y:S01]  /*4f70*/  UPLOP3.LUT UP4, UPT, UPT, UPT, UPT, 0x80, 0x8 ;  /* 0x000000000008789c */ /* 0x000fe20003f8f070 */
[----:B------:R-:W-:Y:S01]  /*4f80*/  SEL R0, RZ, 0x1, P0 ;  /* 0x00000001ff007807 */ /* 0x000fe20000000000 */
[----:B------:R-:W-:Y:S01]  /*4f90*/  UIADD3 UR31, UPT, UPT, UR13, UR18, URZ ;  /* 0x000000120d1f7290 */ /* 0x000fe2000fffe0ff */
[----:B------:R-:W-:Y:S01]  /*4fa0*/  SEL R10, R10, RZ, P0 ;  /* 0x000000ff0a0a7207 */ /* 0x000fe20000000000 */
[----:B------:R-:W-:Y:S01]  /*4fb0*/  UIADD3 UR30, UPT, UPT, UR14, UR16, URZ ;  /* 0x000000100e1e7290 */ /* 0x000fe2000fffe0ff */
[----:B------:R-:W-:Y:S01]  /*4fc0*/  IMAD.U32 R5, RZ, RZ, UR4 ;  /* 0x00000004ff057e24 */ /* 0x000fe2000f8e00ff */
[----:B------:R-:W-:Y:S02]  /*4fd0*/  @!P1 R2UR UR4, R4 ;  /* 0x00000000040492ca */ /* 0x000fe400000e0000 */
[----:B------:R-:W-:Y:S02]  /*4fe0*/  LOP3.LUT R9, R9, R0, RZ, 0x3c, !PT ;  /* 0x0000000009097212 */ /* 0x000fe400078e3cff */
[----:B------:R-:W-:Y:S11]  /*4ff0*/  @!P1 R2UR UR5, R5 ;  /* 0x00000000050592ca */ /* 0x000ff600000e0000 */
[----:B------:R-:W-:Y:S02]  /*5000*/  @!UPT UIADD3 URZ, UPT, UPT, URZ, URZ, URZ ;  /* 0x000000fffffff290 */ /* 0x000fe4000fffe0ff */
[----:B------:R1:W-:Y:S01]  /*5010*/  @!UP0 UTMALDG.3D [UR8], [UR4], desc[UR6] ;  /* 0x00000608040085b4 */ /* 0x0003e20008011000 */
[----:B------:R1:W-:Y:S01]  /*5020*/  @!P1 SYNCS.ARRIVE.TRANS64.RED.A0TR RZ, [UR21+0x68], R3 ;  /* 0x00006803ffff99a7 */ /* 0x0003e20008300415 */
[----:B------:R-:W-:Y:S01]  /*5030*/  SYNCS.ARRIVE.TRANS64.RED.A1T0 RZ, [UR43], RZ ;  /* 0x000000ffffff79a7 */ /* 0x000fe2000810042b */
[----:B------:R-:W-:Y:S05]  /*5040*/  BRA.U UP2, `(.L_x_86) ;  /* 0xfffffff102587547 */ /* 0x000fea000b83ffff */
[----:B-1----:R-:W-:-:S04]  /*5050*/  SHF.L.U32 R3, R11, 0x1f, RZ ;  /* 0x0000001f0b037819 */ /* 0x002fc800000006ff */
[----:B------:R-:W1:Y:S02]  /*5060*/  SYNCS.PHASECHK.TRANS64.TRYWAIT P0, [UR21+0x70], R3 ;  /* 0x00007003ff0075a7 */ /* 0x000e640008001115 */
[----:B-1----:R-:W-:Y:S05]  /*5070*/  @!P0 BRA `(.L_x_87) ;  /* 0x0000004000f48947 */ /* 0x002fea0003800000 */
.L_x_179:
[----:B------:R-:W2:Y:S02]  /*5080*/  SYNCS.PHASECHK.TRANS64.TRYWAIT P0, [UR21+0x78], R3 ;  /* 0x00007803ff0075a7 */ /* 0x000ea40008001115 */
[----:B--2---:R-:W-:Y:S05]  /*5090*/  @!P0 BRA `(.L_x_88) ;  /* 0x0000004400048947 */ /* 0x004fea0003800000 */
.L_x_181:
[----:B------:R-:W2:Y:S02]  /*50a0*/  SYNCS.PHASECHK.TRANS64.TRYWAIT P0, [UR21+0x80], R3 ;  /* 0x00008003ff0075a7 */ /* 0x000ea40008001115 */
[----:B--2---:R-:W-:Y:S05]  /*50b0*/  @!P0 BRA `(.L_x_89) ;  /* 0x0000004400148947 */ /* 0x004fea0003800000 */
.L_x_183:
[----:B-1----:R-:W-:-:S07]  /*50c0*/  MOV R0, UR21 ;  /* 0x0000001500007c02 */ /* 0x002fce0008000f00 */
.L_x_90:
[----:B-1----:R-:W-:-:S04]  /*50d0*/  SHF.L.U32 R3, R11, 0x1f, RZ ;  /* 0x0000001f0b037819 */ /* 0x002fc800000006ff */
[----:B------:R1:W2:Y:S03]  /*50e0*/  SYNCS.PHASECHK.TRANS64.TRYWAIT P0, [R0+URZ+0x88], R3 ;  /* 0x00008803000075a7 */ /* 0x0002a600080011ff */
[----:B--2---:R-:W-:Y:S05]  /*50f0*/  @!P0 NANOSLEEP.SYNCS 0x989680 ;  /* 0x009896800000895d */ /* 0x004fea0003900000 */
[----:B------:R-:W2:Y:S02]  /*5100*/  @!P0 SYNCS.PHASECHK.TRANS64 P0, [R0+URZ+0x88], R3 ;  /* 0x00008803000085a7 */ /* 0x000ea400080010ff */
[----:B--23--:R-:W-:Y:S05]  /*5110*/  @P0 EXIT ;  /* 0x000000000000094d */ /* 0x00cfea0003800000 */
[----:B------:R-:W-:Y:S05]  /*5120*/  BRA `(.L_x_90) ;  /* 0xfffffffc00e87947 */ /* 0x000fea000383ffff */
.L_x_75:
[----:B------:R-:W-:-:S06]  /*5130*/  UISETP.GE.AND UP0, UPT, UR18, 0x4, UPT ;  /* 0x000000041200788c */ /* 0x000fcc000bf06270 */
[----:B------:R-:W-:-:S13]  /*5140*/  PLOP3.LUT P0, PT, PT, PT, UP0, 0x80, 0x8 ;  /* 0x000000000008781c */ /* 0x000fda0003f0f008 */
[----:B-1----:R-:W-:Y:S05]  /*5150*/  @!P0 EXIT ;  /* 0x000000000000894d */ /* 0x002fea0003800000 */
[----:B------:R-:W1:Y:S08]  /*5160*/  S2UR UR4, SR_CgaCtaId ;  /* 0x00000000000479c3 */ /* 0x000e700000008800 */
[----:B------:R-:W-:Y:S01]  /*5170*/  BAR.SYNC.DEFER_BLOCKING 0x6, 0xa0 ;  /* 0x0182800000007b1d */ /* 0x000fe20000010000 */
[C---:B------:R-:W-:Y:S01]  /*5180*/  IMAD.SHL.U32 R5, R76.reuse, 0x20, RZ ;  /* 0x000000204c057824 */ /* 0x040fe200078e00ff */
[C---:B------:R-:W-:Y:S01]  /*5190*/  R2P PR, R76.reuse, 0x6 ;  /* 0x000000064c007804 */ /* 0x040fe20000000000 */
[C---:B------:R-:W-:Y:S01]  /*51a0*/  IMAD.SHL.U32 R2, R76.reuse, 0x4, RZ ;  /* 0x000000044c027824 */ /* 0x040fe200078e00ff */
[----:B------:R-:W-:Y:S01]  /*51b0*/  CS2R R70, SRZ ;  /* 0x0000000000467805 */ /* 0x000fe2000001ff00 */
[----:B------:R-:W-:Y:S01]  /*51c0*/  IMAD.U32 R23, R76, 0x10000, RZ ;  /* 0x000100004c177824 */ /* 0x000fe200078e00ff */
[----:B------:R-:W-:-:S02]  /*51d0*/  UMOV UR44, 0x400 ;  /* 0x00000400002c7882 */ /* 0x000fc40000000000 */
[----:B------:R-:W2:Y:S01]  /*51e0*/  LDC.64 R60, c[0x0][0x8b0] ;  /* 0x00022c00ff3c7b82 */ /* 0x000ea20000000a00 */
[C---:B------:R-:W-:Y:S01]  /*51f0*/  LOP3.LUT R3, R5.reuse, 0xe0, RZ, 0xc0, !PT ;  /* 0x000000e005037812 */ /* 0x040fe200078ec0ff */
[----:B------:R-:W-:Y:S01]  /*5200*/  IMAD.SHL.U32 R62, R76, 0x10, RZ ;  /* 0x000000104c3e7824 */ /* 0x000fe200078e00ff */
[----:B------:R-:W-:Y:S01]  /*5210*/  LOP3.LUT R5, R5, 0x100, RZ, 0xc0, !PT ;  /* 0x0000010005057812 */ /* 0x000fe200078ec0ff */
[----:B------:R-:W-:Y:S01]  /*5220*/  IMAD.MOV.U32 R75, RZ, RZ, 0x10 ;  /* 0x00000010ff4b7424 */ /* 0x000fe200078e00ff */
[----:B------:R-:W-:Y:S01]  /*5230*/  LOP3.LUT R2, R3, 0x1c, R2, 0xf8, !PT ;  /* 0x0000001c03027812 */ /* 0x000fe200078ef802 */
[----:B------:R-:W-:Y:S01]  /*5240*/  IMAD.MOV.U32 R74, RZ, RZ, 0x20 ;  /* 0x00000020ff4a7424 */ /* 0x000fe200078e00ff */
[----:B------:R-:W-:Y:S01]  /*5250*/  SHF.R.U32.HI R3, RZ, 0x2, R76 ;  /* 0x00000002ff037819 */ /* 0x000fe2000001164c */
[----:B------:R-:W3:Y:S01]  /*5260*/  LDC.64 R42, c[0x0][0x8a8] ;  /* 0x00022a00ff2a7b82 */ /* 0x000ee20000000a00 */
[----:B------:R-:W-:Y:S01]  /*5270*/  LOP3.LUT R23, R23, 0x600000, RZ, 0xc0, !PT ;  /* 0x0060000017177812 */ /* 0x000fe200078ec0ff */
[----:B------:R-:W-:Y:S01]  /*5280*/  IMAD.MOV.U32 R73, RZ, RZ, 0x1 ;  /* 0x00000001ff497424 */ /* 0x000fe200078e00ff */
[----:B------:R-:W-:Y:S01]  /*5290*/  LOP3.LUT R62, R5, 0x600, R62, 0xf8, !PT ;  /* 0x00000600053e7812 */ /* 0x000fe200078ef83e */
[----:B------:R-:W-:Y:S01]  /*52a0*/  IMAD.MOV.U32 R22, RZ, RZ, RZ ;  /* 0x000000ffff167224 */ /* 0x000fe200078e00ff */
[----:B------:R-:W-:Y:S01]  /*52b0*/  LOP3.LUT R3, R2, 0x4, R3, 0x78, !PT ;  /* 0x0000000402037812 */ /* 0x000fe200078e7803 */
[----:B------:R-:W-:Y:S01]  /*52c0*/  IMAD.MOV.U32 R72, RZ, RZ, RZ ;  /* 0x000000ffff487224 */ /* 0x000fe200078e00ff */
[----:B------:R-:W-:Y:S01]  /*52d0*/  LOP3.LUT R76, R76, 0x60, RZ, 0xc0, !PT ;  /* 0x000000604c4c7812 */ /* 0x000fe200078ec0ff */
[----:B-1----:R-:W-:Y:S01]  /*52e0*/  ULEA UR44, UR4, UR44, 0x18 ;  /* 0x0000002c042c7291 */ /* 0x002fe2000f8ec0ff */
[----:B------:R-:W-:Y:S01]  /*52f0*/  LOP3.LUT R62, R62, R3, RZ, 0xfc, !PT ;  /* 0x000000033e3e7212 */ /* 0x000fe200078efcff */
[----:B------:R-:W1:Y:S01]  /*5300*/  LDCU UR59, c[0x0][0x370] ;  /* 0x00006e00ff3b77ac */ /* 0x000e620008000800 */
[----:B------:R-:W-:-:S02]  /*5310*/  SEL R75, R75, 0xfffffff0, !P2 ;  /* 0xfffffff04b4b7807 */ /* 0x000fc40005000000 */
[----:B------:R-:W-:Y:S01]  /*5320*/  SEL R74, R74, 0xffffffe0, !P1 ;  /* 0xffffffe04a4a7807 */ /* 0x000fe20004800000 */
[----:B------:R-:W-:Y:S01]  /*5330*/  UIADD3 UR4, UPT, UPT, UR44, 0x400, URZ ;  /* 0x000004002c047890 */ /* 0x000fe2000fffe0ff */
[----:B------:R-:W4:Y:S02]  /*5340*/  LDCU UR43, c[0x0][0xb0c] ;  /* 0x00016180ff2b77ac */ /* 0x000f240008000800 */
[----:B------:R-:W1:Y:S03]  /*5350*/  LDS R0, [UR44+0x150] ;  /* 0x0001502cff007984 */ /* 0x000e660008000800 */
[----:B------:R-:W-:Y:S01]  /*5360*/  IMAD.U32 R68, RZ, RZ, UR4 ;  /* 0x00000004ff447e24 */ /* 0x000fe2000f8e00ff */
[----:B------:R-:W1:Y:S01]  /*5370*/  LDCU UR39, c[0x0][0xb30] ;  /* 0x00016600ff2777ac */ /* 0x000e620008000800 */
[----:B------:R-:W1:Y:S01]  /*5380*/  LDCU.64 UR56, c[0x0][0x888] ;  /* 0x00011100ff3877ac */ /* 0x000e620008000a00 */
[----:B------:R-:W1:Y:S01]  /*5390*/  LDCU.64 UR40, c[0x0][0xb28] ;  /* 0x00016500ff2877ac */ /* 0x000e620008000a00 */
[----:B------:R-:W1:Y:S01]  /*53a0*/  LDCU.64 UR62, c[0x0][0x890] ;  /* 0x00011200ff3e77ac */ /* 0x000e620008000a00 */
[----:B------:R-:W1:Y:S01]  /*53b0*/  LDCU.128 UR52, c[0x0][0xb10] ;  /* 0x00016200ff3477ac */ /* 0x000e620008000c00 */
[----:B------:R-:W1:Y:S01]  /*53c0*/  LDCU UR58, c[0x0][0x374] ;  /* 0x00006e80ff3a77ac */ /* 0x000e620008000800 */
[----:B------:R-:W-:Y:S01]  /*53d0*/  UMOV UR47, URZ ;  /* 0x000000ff002f7c82 */ /* 0x000fe20008000000 */
[----:B------:R-:W-:Y:S01]  /*53e0*/  UMOV UR46, URZ ;  /* 0x000000ff002e7c82 */ /* 0x000fe20008000000 */
[----:B-1234-:R-:W-:-:S07]  /*53f0*/  IMAD.IADD R23, R0, 0x1, R23 ;  /* 0x0000000100177824 */ /* 0x01efce00078e0217 */
.L_x_134:
[C---:B------:R-:W-:Y:S02]  /*5400*/  LEA R3, R70.reuse, UR44, 0x3 ;  /* 0x0000002c46037c11 */ /* 0x040fe4000f8e18ff */
[----:B------:R-:W-:Y:S02]  /*5410*/  SHF.L.U32 R0, R71, 0x1f, RZ ;  /* 0x0000001f47007819 */ /* 0x000fe400000006ff */
[----:B-1----:R-:W-:Y:S02]  /*5420*/  LEA R5, R70, UR44, 0x4 ;  /* 0x0000002c46057c11 */ /* 0x002fe4000f8e20ff */
[----:B------:R-:W1:Y:S02]  /*5430*/  SYNCS.PHASECHK.TRANS64.TRYWAIT P0, [R3+URZ+0xa0], R0 ;  /* 0x0000a000030075a7 */ /* 0x000e6400080011ff */
[----:B-1----:R-:W-:Y:S05]  /*5440*/  @!P0 BRA `(.L_x_91) ;  /* 0x0000004000488947 */ /* 0x002fea0003800000 */
.L_x_184:
[----:B------:R-:W2:Y:S01]  /*5450*/  LDS.128 R4, [R5+0x130] ;  /* 0x0001300005047984 */ /* 0x000ea20000000c00 */
[----:B------:R-:W-:Y:S01]  /*5460*/  UISETP.GE.AND UP0, UPT, UR42, 0x1, UPT ;  /* 0x000000012a00788c */ /* 0x000fe2000bf06270 */
[----:B------:R-:W-:Y:S01]  /*5470*/  @!PT LDS RZ, [RZ] ;  /* 0x00000000fffff984 */ /* 0x000fe20000000800 */
[----:B------:R-:W-:Y:S01]  /*5480*/  @!PT LDS RZ, [RZ] ;  /* 0x00000000fffff984 */ /* 0x000fe20000000800 */
[----:B------:R-:W-:Y:S01]  /*5490*/  @!PT LDS RZ, [RZ] ;  /* 0x00000000fffff984 */ /* 0x000fe20000000800 */
[----:B------:R-:W-:Y:S01]  /*54a0*/  @!PT LDS RZ, [RZ] ;  /* 0x00000000fffff984 */ /* 0x000fe20000000800 */
[----:B------:R3:W-:Y:S06]  /*54b0*/  MEMBAR.ALL.CTA ;  /* 0x0000000000007992 */ /* 0x0007ec0000008000 */
[----:B---3--:R-:W3:Y:S01]  /*54c0*/  FENCE.VIEW.ASYNC.S ;  /* 0x00000000000073c6 */ /* 0x008ee20000000000 */
[----:B--2---:R-:W-:Y:S11]  /*54d0*/  LOP3.LUT P0, RZ, R6, 0x1, RZ, 0xc0, !PT ;  /* 0x0000000106ff7812 */ /* 0x004ff6000780c0ff */
[----:B------:R-:W-:Y:S02]  /*54e0*/  @!UPT UIADD3 URZ, UPT, UPT, URZ, URZ, URZ ;  /* 0x000000fffffff290 */ /* 0x000fe4000fffe0ff */
[----:B---3--:R-:W-:Y:S01]  /*54f0*/  VOTEU.ANY UP1, P0 ;  /* 0x0000000000ff7886 */ /* 0x008fe20000020100 */
[----:B------:R-:W-:Y:S01]  /*5500*/  PLOP3.LUT P0, PT, PT, PT, UP1, 0x80, 0x8 ;  /* 0x000000000008781c */ /* 0x000fe20003f0f018 */
[----:B------:R-:W-:Y:S11]  /*5510*/  UP2UR UR61, UPR, URZ, 0x2 ;  /* 0x00000002ff3d7883 */ /* 0x000ff60008000000 */
[----:B------:R-:W-:Y:S01]  /*5520*/  @!UPT UIADD3 URZ, UPT, UPT, URZ, URZ, URZ ;  /* 0x000000fffffff290 */ /* 0x000fe2000fffe0ff */
[----:B-1----:R-:W-:Y:S02]  /*5530*/  @P0 SHF.R.U32.HI R0, RZ, 0x10, R5 ;  /* 0x00000010ff000819 */ /* 0x002fe40000011605 */
        /* <DEDUP_REMOVED lines=12> */
[----:B------:R-:W2:Y:S01]  /*5600*/  LDCU UR12, c[0x0][0xb20] ;  /* 0x00016400ff0c77ac */ /* 0x000ea20008000800 */
[----:B------:R-:W-:Y:S02]  /*5610*/  UIMAD.WIDE.U32 UR4, UR58, UR55, URZ ;  /* 0x000000373a0472a5 */ /* 0x000fe4000f8e00ff */
[----:B------:R-:W-:Y:S02]  /*5620*/  UIMAD.WIDE.U32 UR6, UR59, UR52, URZ ;  /* 0x000000343b0672a5 */ /* 0x000fe4000f8e00ff */
[----:B------:R-:W-:Y:S02]  /*5630*/  UISETP.NE.AND UP0, UPT, UR54, 0x1, UPT ;  /* 0x000000013600788c */ /* 0x000fe4000bf05270 */
[----:B------:R-:W-:Y:S02]  /*5640*/  UIMAD.WIDE.U32 UR8, UR37, UR55, URZ ;  /* 0x00000037250872a5 */ /* 0x000fe4000f8e00ff */
[----:B------:R-:W-:Y:S02]  /*5650*/  UIMAD.WIDE.U32 UR10, UR38, UR52, URZ ;  /* 0x00000034260a72a5 */ /* 0x000fe4000f8e00ff */
[----:B------:R-:W-:Y:S02]  /*5660*/  UISETP.NE.AND UP1, UPT, UR43, 0x1, UPT ;  /* 0x000000012b00788c */ /* 0x000fe4000bf25270 */
[----:B------:R-:W-:Y:S01]  /*5670*/  UISETP.NE.AND UP2, UPT, UR42, 0x1, UPT ;  /* 0x000000012a00788c */ /* 0x000fe2000bf45270 */
[----:B------:R-:W-:Y:S02]  /*5680*/  UMOV UR4, UR5 ;  /* 0x0000000500047c82 */ /* 0x000fe40008000000 */
[----:B--2---:R-:W-:Y:S03]  /*5690*/  USHF.R.U32.HI UR5, URZ, UR12, UR4 ;  /* 0x0000000cff057299 */ /* 0x004fe60008011604 */
[----:B------:R-:W-:Y:S02]  /*56a0*/  UMOV UR4, UR7 ;  /* 0x0000000700047c82 */ /* 0x000fe40008000000 */
[----:B------:R-:W-:Y:S02]  /*56b0*/  USHF.R.U32.HI UR7, URZ, UR53, UR4 ;  /* 0x00000035ff077299 */ /* 0x000fe40008011604 */
[----:B------:R-:W-:Y:S02]  /*56c0*/  USEL UR4, UR58, UR5, !UP0 ;  /* 0x000000053a047287 */ /* 0x000fe4000c000000 */
[----:B------:R-:W-:Y:S01]  /*56d0*/  USEL UR7, UR59, UR7, !UP1 ;  /* 0x000000073b077287 */ /* 0x000fe2000c800000 */
[----:B------:R-:W-:Y:S01]  /*56e0*/  UMOV UR5, UR9 ;  /* 0x0000000900057c82 */ /* 0x000fe20008000000 */
[----:B------:R-:W-:Y:S02]  /*56f0*/  UIMAD.WIDE.U32 UR8, UR4, UR40, URZ ;  /* 0x00000028040872a5 */ /* 0x000fe4000f8e00ff */
[----:B------:R-:W-:Y:S03]  /*5700*/  USHF.R.U32.HI UR6, URZ, UR12, UR5 ;  /* 0x0000000cff067299 */ /* 0x000fe60008011605 */
[----:B------:R-:W-:Y:S01]  /*5710*/  UMOV UR5, UR11 ;  /* 0x0000000b00057c82 */ /* 0x000fe20008000000 */
[----:B------:R-:W-:Y:S02]  /*5720*/  UIMAD.WIDE.U32 UR10, UR7, UR40, URZ ;  /* 0x00000028070a72a5 */ /* 0x000fe4000f8e00ff */
[----:B------:R-:W-:Y:S02]  /*5730*/  USHF.R.U32.HI UR12, URZ, UR53, UR5 ;  /* 0x00000035ff0c7299 */ /* 0x000fe40008011605 */
[----:B------:R-:W-:Y:S01]  /*5740*/  USEL UR6, UR37, UR6, !UP0 ;  /* 0x0000000625067287 */ /* 0x000fe2000c000000 */
[----:B------:R-:W-:Y:S02]  /*5750*/  UMOV UR5, UR9 ;  /* 0x0000000900057c82 */ /* 0x000fe40008000000 */
[----:B------:R-:W-:Y:S01]  /*5760*/  UMOV UR10, UR11 ;  /* 0x0000000b000a7c82 */ /* 0x000fe20008000000 */
[----:B------:R-:W-:Y:S02]  /*5770*/  @UP2 USHF.R.U32.HI UR4, URZ, UR41, UR5 ;  /* 0x00000029ff042299 */ /* 0x000fe40008011605 */
[----:B------:R-:W-:Y:S02]  /*5780*/  @UP2 USHF.R.U32.HI UR7, URZ, UR41, UR10 ;  /* 0x00000029ff072299 */ /* 0x000fe4000801160a */
[----:B------:R-:W-:Y:S02]  /*5790*/  UIMAD UR4, UR42, UR4, URZ ;  /* 0x000000042a0472a4 */ /* 0x000fe4000f8e02ff */
[----:B------:R-:W-:Y:S02]  /*57a0*/  UIMAD.WIDE.U32 UR10, UR6, UR40, URZ ;  /* 0x00000028060a72a5 */ /* 0x000fe4000f8e00ff */
[----:B------:R-:W-:Y:S02]  /*57b0*/  USEL UR5, UR38, UR12, !UP1 ;  /* 0x0000000c26057287 */ /* 0x000fe4000c800000 */
[----:B------:R-:W-:Y:S02]  /*57c0*/  UIMAD UR8, UR42, UR7, URZ ;  /* 0x000000072a0872a4 */ /* 0x000fe4000f8e02ff */
[----:B------:R-:W-:Y:S03]  /*57d0*/  UISETP.GE.AND UP0, UPT, UR6, UR4, UPT ;  /* 0x000000040600728c */ /* 0x000fe6000bf06270 */
[----:B------:R-:W-:Y:S01]  /*57e0*/  UMOV UR4, UR11 ;  /* 0x0000000b00047c82 */ /* 0x000fe20008000000 */
[----:B------:R-:W-:Y:S02]  /*57f0*/  UISETP.GE.OR UP0, UPT, UR5, UR8, UP0 ;  /* 0x000000080500728c */ /* 0x000fe40008706670 */
[----:B------:R-:W-:Y:S02]  /*5800*/  USHF.R.U32.HI UR4, URZ, UR41, UR4 ;  /* 0x00000029ff047299 */ /* 0x000fe40008011604 */
[----:B------:R-:W-:Y:S02]  /*5810*/  UIMAD.WIDE.U32 UR8, UR5, UR40, URZ ;  /* 0x00000028050872a5 */ /* 0x000fe4000f8e00ff */
[----:B------:R-:W-:Y:S02]  /*5820*/  USEL UR11, UR6, UR4, !UP2 ;  /* 0x00000004060b7287 */ /* 0x000fe4000d000000 */
[----:B------:R-:W-:Y:S02]  /*5830*/  UIADD3 UR8, UPT, UPT, -UR5, URZ, URZ ;  /* 0x000000ff05087290 */ /* 0x000fe4000fffe1ff */
[----:B------:R-:W-:Y:S01]  /*5840*/  UIADD3 UR10, UPT, UPT, -UR11, URZ, URZ ;  /* 0x000000ff0b0a7290 */ /* 0x000fe2000fffe1ff */
[----:B------:R-:W-:Y:S01]  /*5850*/  @!UP0 UMOV UR4, UR9 ;  /* 0x0000000900048c82 */ /* 0x000fe20008000000 */
[----:B------:R-:W-:Y:S02]  /*5860*/  UIADD3 UR9, UPT, UPT, -UR6, URZ, URZ ;  /* 0x000000ff06097290 */ /* 0x000fe4000fffe1ff */
[----:B------:R-:W-:Y:S02]  /*5870*/  @!UP0 USHF.R.U32.HI UR4, URZ, UR41, UR4 ;  /* 0x00000029ff048299 */ /* 0x000fe40008011604 */
[----:B------:R-:W-:Y:S02]  /*5880*/  UIMAD UR10, UR42, UR10, UR6 ;  /* 0x0000000a2a0a72a4 */ /* 0x000fe4000f8e0206 */
[----:B------:R-:W-:Y:S04]  /*5890*/  @!UP0 USEL UR4, UR5, UR4, !UP2 ;  /* 0x0000000405048287 */ /* 0x000fe8000d000000 */
[----:B------:R-:W-:Y:S02]  /*58a0*/  @!UP0 UIMAD UR10, UR7, UR10, UR4 ;  /* 0x0000000a070a82a4 */ /* 0x000fe4000f8e0204 */
[----:B------:R-:W-:Y:S02]  /*58b0*/  @!UP0 UIADD3 UR11, UPT, UPT, UR11, -UR4, URZ ;  /* 0x800000040b0b8290 */ /* 0x000fe4000fffe0ff */
[----:B------:R-:W-:Y:S02]  /*58c0*/  UIMAD UR7, UR43, UR8, UR38 ;  /* 0x000000082b0772a4 */ /* 0x000fe4000f8e0226 */
[----:B------:R-:W-:Y:S02]  /*58d0*/  @!UP0 UIMAD UR6, UR11, UR42, UR5 ;  /* 0x0000002a0b0682a4 */ /* 0x000fe4000f8e0205 */
[----:B------:R-:W-:Y:S01]  /*58e0*/  UIMAD UR4, UR54, UR9, UR37 ;  /* 0x00000009360472a4 */ /* 0x000fe2000f8e0225 */
[----:B------:R-:W-:Y:S02]  /*58f0*/  @!UP0 UMOV UR5, UR10 ;  /* 0x0000000a00058c82 */ /* 0x000fe40008000000 */
[----:B------:R-:W-:Y:S02]  /*5900*/  UIMAD UR38, UR5, UR43, UR7 ;  /* 0x0000002b052672a4 */ /* 0x000fe4000f8e0207 */
[----:B------:R-:W-:Y:S11]  /*5910*/  UIMAD UR37, UR6, UR54, UR4 ;  /* 0x00000036062572a4 */ /* 0x000ff6000f8e0204 */
[----:B------:R-:W-:Y:S01]  /*5920*/  @!UPT UIADD3 URZ, UPT, UPT, URZ, URZ, URZ ;  /* 0x000000fffffff290 */ /* 0x000fe2000fffe0ff */
.L_x_92:
[----:B------:R-:W-:Y:S01]  /*5930*/  UISETP.NE.AND UP0, UPT, UR39, 0x1, UPT ;  /* 0x000000012700788c */ /* 0x000fe2000bf05270 */
[----:B------:R-:W-:Y:S01]  /*5940*/  LOP3.LUT P0, RZ, R68, 0x3f0, RZ, 0xc0, !PT ;  /* 0x000003f044ff7812 */ /* 0x000fe2000780c0ff */
[----:B------:R-:W-:Y:S01]  /*5950*/  USHF.L.U32 UR50, UR30, 0x6, URZ ;  /* 0x000000061e327899 */ /* 0x000fe200080006ff */
[----:B------:R-:W-:Y:S01]  /*5960*/  BSSY.RECONVERGENT B6, `(.L_x_93) ;  /* 0x0000034000067945 */ /* 0x000fe20003800200 */
[----:B------:R-:W-:Y:S01]  /*5970*/  USHF.L.U32 UR49, UR31, 0x7, URZ ;  /* 0x000000071f317899 */ /* 0x000fe200080006ff */
[----:B------:R-:W-:Y:S06]  /*5980*/  IADD3 R70, PT, PT, R70, 0x1, RZ ;  /* 0x0000000146467810 */ /* 0x000fec0007ffe0ff */
[----:B------:R-:W2:Y:S01]  /*5990*/  @!UP0 LDCU.128 UR12, c[0x0][0xb10] ;  /* 0x00016200ff0c87ac */ /* 0x000ea20008000c00 */
[----:B------:R-:W3:Y:S01]  /*59a0*/  @!UP0 LDCU UR5, c[0x0][0xb0c] ;  /* 0x00016180ff0587ac */ /* 0x000ee20008000800 */
[----:B------:R-:W4:Y:S01]  /*59b0*/  @!UP0 LDCU UR10, c[0x0][0xb20] ;  /* 0x00016400ff0a87ac */ /* 0x000f220008000800 */
[----:B--2---:R-:W-:Y:S02]  /*59c0*/  UIMAD.WIDE.U32 UR8, UR38, UR12, URZ ;  /* 0x0000000c260872a5 */ /* 0x004fe4000f8e00ff */
[----:B------:R-:W-:Y:S02]  /*59d0*/  UIMAD.WIDE.U32 UR6, UR37, UR15, URZ ;  /* 0x0000000f250672a5 */ /* 0x000fe4000f8e00ff */
[----:B------:R-:W-:Y:S03]  /*59e0*/  @!UP0 UISETP.NE.AND UP1, UPT, UR14, 0x1, UPT ;  /* 0x000000010e00888c */ /* 0x000fe6000bf25270 */
[----:B------:R-:W-:Y:S01]  /*59f0*/  @!UP0 UMOV UR4, UR9 ;  /* 0x0000000900048c82 */ /* 0x000fe20008000000 */
[----:B---3--:R-:W-:Y:S02]  /*5a00*/  @!UP0 UISETP.NE.AND UP2, UPT, UR5, 0x1, UPT ;  /* 0x000000010500888c */ /* 0x008fe4000bf45270 */
[----:B------:R-:W-:Y:S01]  /*5a10*/  @!UP0 USHF.R.U32.HI UR4, URZ, UR13, UR4 ;  /* 0x0000000dff048299 */ /* 0x000fe20008011604 */
[----:B------:R-:W-:Y:S02]  /*5a20*/  @!UP0 UMOV UR6, UR7 ;  /* 0x0000000700068c82 */ /* 0x000fe40008000000 */
[----:B----4-:R-:W-:Y:S02]  /*5a30*/  @!UP0 USHF.R.U32.HI UR6, URZ, UR10, UR6 ;  /* 0x0000000aff068299 */ /* 0x010fe40008011606 */
[----:B------:R-:W-:Y:S02]  /*5a40*/  @!UP0 USEL UR7, UR38, UR4, !UP2 ;  /* 0x0000000426078287 */ /* 0x000fe4000d000000 */
[----:B------:R-:W-:Y:S04]  /*5a50*/  @!UP0 USEL UR6, UR37, UR6, !UP1 ;  /* 0x0000000625068287 */ /* 0x000fe8000c800000 */
[----:B------:R-:W-:Y:S02]  /*5a60*/  @!UP0 UIADD3 UR4, UPT, UPT, -UR7, UR6, URZ ;  /* 0x0000000607048290 */ /* 0x000fe4000fffe1ff */
[----:B------:R-:W-:Y:S02]  /*5a70*/  @!UP0 UIADD3 UR6, UPT, UPT, UR7, -UR6, URZ ;  /* 0x8000000607068290 */ /* 0x000fe4000fffe0ff */
[----:B------:R-:W-:Y:S02]  /*5a80*/  @!UP0 UIMAD UR38, UR4, UR5, UR38 ;  /* 0x00000005042682a4 */ /* 0x000fe4000f8e0226 */
[----:B------:R-:W-:Y:S01]  /*5a90*/  @!UP0 UIMAD UR37, UR6, UR14, UR37 ;  /* 0x0000000e062582a4 */ /* 0x000fe2000f8e0225 */
[----:B------:R-:W-:Y:S11]  /*5aa0*/  @!P0 BRA `(.L_x_94) ;  /* 0x00000000007c8947 */ /* 0x000ff60003800000 */
[----:B------:R-:W2:Y:S01]  /*5ab0*/  LDCU.64 UR8, c[0x4][0x80] ;  /* 0x01001000ff0877ac */ /* 0x000ea20008000a00 */
[----:B------:R-:W-:Y:S01]  /*5ac0*/  MOV R2, 0x0 ;  /* 0x0000000000027802 */ /* 0x000fe20000000f00 */
[----:B------:R-:W-:Y:S02]  /*5ad0*/  HFMA2 R12, -RZ, RZ, 0, 5.9604644775390625e-08 ;  /* 0x00000001ff0c7431 */ /* 0x000fe400000001ff */
[----:B------:R-:W-:Y:S01]  /*5ae0*/  IMAD.MOV.U32 R8, RZ, RZ, 0x70 ;  /* 0x00000070ff087424 */ /* 0x000fe200078e00ff */
[----:B------:R3:W4:Y:S01]  /*5af0*/  LDC.64 R14, c[0x4][R2] ;  /* 0x01000000020e7b82 */ /* 0x0007220000000a00 */
[----:B------:R-:W1:Y:S01]  /*5b00*/  LDCU.64 UR6, c[0x4][0x88] ;  /* 0x01001100ff0677ac */ /* 0x000e620008000a00 */
[----:B------:R-:W-:Y:S01]  /*5b10*/  IMAD.MOV.U32 R13, RZ, RZ, RZ ;  /* 0x000000ffff0d7224 */ /* 0x000fe200078e00ff */
[----:B------:R-:W1:Y:S01]  /*5b20*/  LDCU.64 UR4, c[0x4][0x8] ;  /* 0x01000100ff0477ac */ /* 0x000e620008000a00 */
[----:B--2---:R-:W-:Y:S01]  /*5b30*/  MOV R5, UR9 ;  /* 0x0000000900057c02 */ /* 0x004fe20008000f00 */
[----:B------:R-:W-:Y:S01]  /*5b40*/  IMAD.U32 R4, RZ, RZ, UR8 ;  /* 0x00000008ff047e24 */ /* 0x000fe2000f8e00ff */
[----:B-1----:R-:W-:Y:S01]  /*5b50*/  MOV R7, UR7 ;  /* 0x0000000700077c02 */ /* 0x002fe20008000f00 */
[----:B------:R-:W-:Y:S01]  /*5b60*/  IMAD.U32 R6, RZ, RZ, UR6 ;  /* 0x00000006ff067e24 */ /* 0x000fe2000f8e00ff */
[----:B------:R-:W-:Y:S01]  /*5b70*/  MOV R11, UR5 ;  /* 0x00000005000b7c02 */ /* 0x000fe20008000f00 */
[----:B------:R-:W-:Y:S02]  /*5b80*/  IMAD.U32 R10, RZ, RZ, UR4 ;  /* 0x00000004ff0a7e24 */ /* 0x000fe4000f8e00ff */
[----:B------:R-:W-:Y:S07]  /*5b90*/  LEPC R20, `(.L_x_95) ;  /* 0x000000001014794e */ /* 0x000fee0000000000 */
[----:B---345:R-:W-:Y:S05]  /*5ba0*/  CALL.ABS.NOINC R14 ;  /* 0x000000000e007343 */ /* 0x038fea0003c00000 */
.L_x_95:
[----:B------:R-:W1:Y:S01]  /*5bb0*/  LDCU.64 UR8, c[0x4][0x80] ;  /* 0x01001000ff0877ac */ /* 0x000e620008000a00 */
[----:B------:R-:W2:Y:S01]  /*5bc0*/  LDC.64 R2, c[0x4][R2] ;  /* 0x0100000002027b82 */ /* 0x000ea20000000a00 */
[----:B------:R-:W-:Y:S02]  /*5bd0*/  HFMA2 R12, -RZ, RZ, 0, 5.9604644775390625e-08 ;  /* 0x00000001ff0c7431 */ /* 0x000fe400000001ff */
[----:B------:R-:W-:Y:S02]  /*5be0*/  IMAD.MOV.U32 R8, RZ, RZ, 0x70 ;  /* 0x00000070ff087424 */ /* 0x000fe400078e00ff */
[----:B------:R-:W-:Y:S01]  /*5bf0*/  IMAD.MOV.U32 R13, RZ, RZ, RZ ;  /* 0x000000ffff0d7224 */ /* 0x000fe200078e00ff */
[----:B------:R-:W3:Y:S01]  /*5c00*/  LDCU.64 UR6, c[0x4][0x88] ;  /* 0x01001100ff0677ac */ /* 0x000ee20008000a00 */
[----:B------:R-:W4:Y:S01]  /*5c10*/  LDCU.64 UR4, c[0x4][0x8] ;  /* 0x01000100ff0477ac */ /* 0x000f220008000a00 */
[----:B-1----:R-:W-:Y:S02]  /*5c20*/  MOV R4, UR8 ;  /* 0x0000000800047c02 */ /* 0x002fe40008000f00 */
[----:B------:R-:W-:Y:S02]  /*5c30*/  MOV R5, UR9 ;  /* 0x0000000900057c02 */ /* 0x000fe40008000f00 */
[----:B---3--:R-:W-:Y:S01]  /*5c40*/  MOV R7, UR7 ;  /* 0x0000000700077c02 */ /* 0x008fe20008000f00 */
[----:B------:R-:W-:Y:S01]  /*5c50*/  IMAD.U32 R6, RZ, RZ, UR6 ;  /* 0x00000006ff067e24 */ /* 0x000fe2000f8e00ff */
[----:B----4-:R-:W-:Y:S01]  /*5c60*/  MOV R11, UR5 ;  /* 0x00000005000b7c02 */ /* 0x010fe20008000f00 */
[----:B------:R-:W-:Y:S02]  /*5c70*/  IMAD.U32 R10, RZ, RZ, UR4 ;  /* 0x00000004ff0a7e24 */ /* 0x000fe4000f8e00ff */
[----:B------:R-:W-:Y:S07]  /*5c80*/  LEPC R20, `(.L_x_94) ;  /* 0x000000001014794e */ /* 0x000fee0000000000 */
[----:B--2---:R-:W-:Y:S05]  /*5c90*/  CALL.ABS.NOINC R2 ;  /* 0x0000000002007343 */ /* 0x004fea0003c00000 */
.L_x_94:
[----:B------:R-:W-:Y:S05]  /*5ca0*/  BSYNC.RECONVERGENT B6 ;  /* 0x0000000000067941 */ /* 0x000fea0003800200 */
.L_x_93:
[----:B------:R-:W-:Y:S01]  /*5cb0*/  R2UR UR4, R67 ;  /* 0x00000000430472ca */ /* 0x000fe200000e0000 */
[----:B------:R-:W-:Y:S01]  /*5cc0*/  UISETP.NE.U32.AND UP0, UPT, UR62, URZ, UPT ;  /* 0x000000ff3e00728c */ /* 0x000fe2000bf05070 */
[----:B------:R-:W-:Y:S02]  /*5cd0*/  ISETP.NE.U32.AND P4, PT, R60, RZ, PT ;  /* 0x000000ff3c00720c */ /* 0x000fe40003f85070 */
[----:B------:R-:W-:Y:S01]  /*5ce0*/  ISETP.NE.U32.AND P2, PT, RZ, UR56, PT ;  /* 0x00000038ff007c0c */ /* 0x000fe2000bf45070 */
[----:B------:R-:W-:Y:S01]  /*5cf0*/  UISETP.NE.AND.EX UP1, UPT, UR63, URZ, UPT, UP0 ;  /* 0x000000ff3f00728c */ /* 0x000fe2000bf25300 */
[----:B------:R-:W-:Y:S01]  /*5d00*/  ISETP.NE.AND.EX P4, PT, R61, RZ, PT, P4 ;  /* 0x000000ff3d00720c */ /* 0x000fe20003f85340 */
[----:B------:R-:W-:Y:S01]  /*5d10*/  UPLOP3.LUT UP0, UPT, UPT, UPT, UPT, 0x40, 0x4 ;  /* 0x000000000004789c */ /* 0x000fe20003f0e870 */
[----:B------:R-:W-:Y:S05]  /*5d20*/  ISETP.NE.AND.EX P2, PT, RZ, UR57, PT, P2 ;  /* 0x00000039ff007c0c */ /* 0x000fea000bf45320 */
[----:B------:R-:W-:Y:S06]  /*5d30*/  UISETP.NE.AND UP2, UPT, UR4, URZ, UPT ;  /* 0x000000ff0400728c */ /* 0x000fec000bf45270 */
[----:B------:R-:W-:Y:S05]  /*5d40*/  PLOP3.LUT P1, PT, PT, PT, UP2, 0x80, 0x8 ;  /* 0x000000000008781c */ /* 0x000fea0003f2f028 */
[----:B------:R-:W-:Y:S06]  /*5d50*/  @UP2 UPLOP3.LUT UP0, UPT, UPT, UPT, UP1, 0x80, 0x8 ;  /* 0x000000000008289c */ /* 0x000fec0003f0f010 */
[----:B------:R-:W-:Y:S01]  /*5d60*/  PLOP3.LUT P0, PT, PT, PT, UP0, 0x80, 0x8 ;  /* 0x000000000008781c */ /* 0x000fe20003f0f008 */
[----:B------:R-:W-:Y:S01]  /*5d70*/  @!UPT UIADD3 URZ, UPT, UPT, URZ, URZ, URZ ;  /* 0x000000fffffff290 */ /* 0x000fe2000fffe0ff */
[----:B------:R-:W-:Y:S11]  /*5d80*/  BRA.U !UP1, `(.L_x_96) ;  /* 0x00000001093c7547 */ /* 0x000ff6000b800000 */
[----:B------:R-:W-:Y:S01]  /*5d90*/  UISETP.NE.U32.AND UP0, UPT, UR56, URZ, UPT ;  /* 0x000000ff3800728c */ /* 0x000fe2000bf05070 */
[----:B-1----:R-:W-:Y:S01]  /*5da0*/  HFMA2 R0, -RZ, RZ, 0, 5.9604644775390625e-08 ;  /* 0x00000001ff007431 */ /* 0x002fe200000001ff */
[----:B------:R-:W1:Y:S01]  /*5db0*/  LDCU.64 UR8, c[0x0][0x358] ;  /* 0x00006b00ff0877ac */ /* 0x000e620008000a00 */
[----:B------:R-:W-:Y:S01]  /*5dc0*/  IMAD.MOV.U32 R63, RZ, RZ, 0x1 ;  /* 0x00000001ff3f7424 */ /* 0x000fe200078e00ff */
[----:B------:R-:W-:Y:S06]  /*5dd0*/  UISETP.NE.AND.EX UP0, UPT, UR57, URZ, UPT, UP0 ;  /* 0x000000ff3900728c */ /* 0x000fec000bf05300 */
        /* <DEDUP_REMOVED lines=9> */
[----:B--23--:R-:W-:Y:S02]  /*5e70*/  @!P3 IMAD.U32 R27, RZ, RZ, UR4 ;  /* 0x00000004ff1bbe24 */ /* 0x00cfe4000f8e00ff */
.L_x_96:
[----:B------:R-:W-:Y:S05]  /*5e80*/  @!P4 BRA `(.L_x_97) ;  /* 0x000000000024c947 */ /* 0x000fea0003800000 */
[----:B------:R-:W-:Y:S01]  /*5e90*/  ISETP.NE.U32.AND P3, PT, R42, RZ, PT ;  /* 0x000000ff2a00720c */ /* 0x000fe20003f65070 */
[----:B------:R-:W2:Y:S03]  /*5ea0*/  LDCU.64 UR4, c[0x0][0x358] ;  /* 0x00006b00ff0477ac */ /* 0x000ea60008000a00 */
[----:B------:R-:W-:Y:S11]  /*5eb0*/  ISETP.NE.AND.EX P3, PT, R43, RZ, PT, P3 ;  /* 0x000000ff2b00720c */ /* 0x000ff60003f65330 */
[----:B------:R-:W-:Y:S02]  /*5ec0*/  @!UPT UIADD3 URZ, UPT, UPT, URZ, URZ, URZ ;  /* 0x000000fffffff290 */ /* 0x000fe4000fffe0ff */
[----:B------:R-:W3:Y:S01]  /*5ed0*/  @P3 LDC.64 R2, c[0x0][0x8a8] ;  /* 0x00022a00ff023b82 */ /* 0x000ee20000000a00 */
[----:B-1----:R-:W-:Y:S04]  /*5ee0*/  @P3 IMAD R0, R60, UR36, RZ ;  /* 0x000000243c003c24 */ /* 0x002fe8000f8e02ff */
[----:B---3--:R-:W-:Y:S05]  /*5ef0*/  @P3 IMAD.WIDE R2, R0, 0x4, R2 ;  /* 0x0000000400023825 */ /* 0x008fea00078e0202 */
[----:B--2--5:R2:W5:Y:S02]  /*5f00*/  @P3 LDG.E R24, desc[UR4][R2.64] ;  /* 0x0000000402183981 */ /* 0x024564000c1e1900 */
[----:B--2---:R-:W3:Y:S02]  /*5f10*/  @!P3 LDC R24, c[0x0][0x8a0] ;  /* 0x00022800ff18bb82 */ /* 0x004ee40000000800 */
.L_x_97:
[----:B-----5:R-:W-:Y:S01]  /*5f20*/  FSETP.NEU.AND P3, PT, R27, RZ, PT ;  /* 0x000000ff1b00720b */ /* 0x020fe20003f6d000 */
[----:B------:R-:W-:Y:S01]  /*5f30*/  IMAD.SHL.U32 R84, R62, 0x4, RZ ;  /* 0x000000043e547824 */ /* 0x000fe200078e00ff */
[----:B------:R-:W-:Y:S01]  /*5f40*/  SEL R5, RZ, 0xffffffff, P2 ;  /* 0xffffffffff057807 */ /* 0x000fe20001000000 */
[----:B------:R-:W-:Y:S01]  /*5f50*/  BSSY B1, `(.L_x_98) ;  /* 0x0000044000017945 */ /* 0x000fe20003800000 */
[----:B------:R-:W-:Y:S01]  /*5f60*/  @P1 LOP3.LUT P2, RZ, R63, 0xff, RZ, 0xc0, !PT ;  /* 0x000000ff3fff1812 */ /* 0x000fe2000784c0ff */
[----:B------:R-:W-:Y:S01]  /*5f70*/  VIADD R79, R84, UR44 ;  /* 0x0000002c544f7c36 */ /* 0x000fe20008000000 */
[----:B------:R-:W-:Y:S01]  /*5f80*/  @P1 SEL R2, RZ, 0xffffffff, P3 ;  /* 0xffffffffff021807 */ /* 0x000fe20001800000 */
[----:B------:R-:W-:Y:S01]  /*5f90*/  IMAD.MOV.U32 R85, RZ, RZ, 0x1 ;  /* 0x00000001ff557424 */ /* 0x000fe200078e00ff */
[----:B------:R-:W-:Y:S01]  /*5fa0*/  LOP3.LUT R73, R73, 0x1, RZ, 0x3c, !PT ;  /* 0x0000000149497812 */ /* 0x000fe200078e3cff */
[----:B------:R-:W-:Y:S01]  /*5fb0*/  IMAD.MOV.U32 R83, RZ, RZ, RZ ;  /* 0x000000ffff537224 */ /* 0x000fe200078e00ff */
[----:B------:R-:W-:Y:S02]  /*5fc0*/  @P0 SEL R2, R5, R2, !P2 ;  /* 0x0000000205020207 */ /* 0x000fe40005000000 */
[----:B------:R-:W-:Y:S02]  /*5fd0*/  CS2R R46, SRZ ;  /* 0x00000000002e7805 */ /* 0x000fe4000001ff00 */
[----:B------:R-:W-:Y:S02]  /*5fe0*/  LEA R80, R22, UR44, 0x3 ;  /* 0x0000002c16507c11 */ /* 0x000fe4000f8e18ff */
[----:B------:R-:W-:Y:S02]  /*5ff0*/  CS2R R44, SRZ ;  /* 0x00000000002c7805 */ /* 0x000fe4000001ff00 */
[----:B------:R-:W-:Y:S02]  /*6000*/  @P1 LOP3.LUT R2, R2, 0x1, RZ, 0xc0, !PT ;  /* 0x0000000102021812 */ /* 0x000fe400078ec0ff */
[----:B------:R-:W-:Y:S02]  /*6010*/  CS2R R50, SRZ ;  /* 0x0000000000327805 */ /* 0x000fe4000001ff00 */
[----:B------:R-:W-:Y:S02]  /*6020*/  SHF.L.U32 R3, R72, 0x1f, RZ ;  /* 0x0000001f48037819 */ /* 0x000fe400000006ff */
[----:B------:R-:W-:Y:S02]  /*6030*/  CS2R R48, SRZ ;  /* 0x0000000000307805 */ /* 0x000fe4000001ff00 */
[----:B------:R-:W-:Y:S02]  /*6040*/  ISETP.NE.U32.OR P6, PT, R2, 0x1, !P1 ;  /* 0x000000010200780c */ /* 0x000fe40004fc5470 */
[----:B------:R-:W-:Y:S02]  /*6050*/  CS2R R54, SRZ ;  /* 0x0000000000367805 */ /* 0x000fe4000001ff00 */
[----:B------:R-:W-:Y:S02]  /*6060*/  PLOP3.LUT P2, PT, PT, PT, UP1, 0x80, 0x8 ;  /* 0x000000000008781c */ /* 0x000fe40003f4f018 */
[----:B------:R-:W-:Y:S02]  /*6070*/  CS2R R52, SRZ ;  /* 0x0000000000347805 */ /* 0x000fe4000001ff00 */
[----:B------:R-:W-:Y:S02]  /*6080*/  LEA.HI R25, R22, R22, RZ, 0x1 ;  /* 0x0000001616197211 */ /* 0x000fe400078f08ff */
[----:B------:R-:W-:Y:S02]  /*6090*/  CS2R R58, SRZ ;  /* 0x00000000003a7805 */ /* 0x000fe4000001ff00 */
[----:B------:R-:W-:Y:S02]  /*60a0*/  LOP3.LUT P4, R69, R63, 0xff, RZ, 0xc0, !PT ;  /* 0x000000ff3f457812 */ /* 0x000fe4000788c0ff */
[----:B------:R-:W-:Y:S02]  /*60b0*/  CS2R R56, SRZ ;  /* 0x0000000000387805 */ /* 0x000fe4000001ff00 */
[----:B------:R-:W-:Y:S01]  /*60c0*/  SEL R2, RZ, 0xffffffff, P3 ;  /* 0xffffffffff027807 */ /* 0x000fe20001800000 */
[C---:B-1----:R-:W-:Y:S01]  /*60d0*/  IMAD.SHL.U32 R0, R25.reuse, 0x40, RZ ;  /* 0x0000004019007824 */ /* 0x042fe200078e00ff */
[----:B------:R-:W-:Y:S01]  /*60e0*/  LOP3.LUT R25, R25, 0xffe, RZ, 0xc0, !PT ;  /* 0x00000ffe19197812 */ /* 0x000fe200078ec0ff */
[----:B------:R-:W-:Y:S01]  /*60f0*/  VIADD R81, R79, 0x400 ;  /* 0x000004004f517836 */ /* 0x000fe20000000000 */
[----:B------:R-:W-:Y:S01]  /*6100*/  P2R R77, PR, RZ, 0x40 ;  /* 0x00000040ff4d7803 */ /* 0x000fe20000000000 */
[----:B------:R-:W-:Y:S01]  /*6110*/  IMAD.IADD R78, R74, 0x1, R79 ;  /* 0x000000014a4e7824 */ /* 0x000fe200078e024f */
[----:B------:R-:W-:Y:S01]  /*6120*/  @P6 SHF.L.U32 R4, R73, 0x1f, RZ ;  /* 0x0000001f49046819 */ /* 0x000fe200000006ff */
[----:B------:R-:W-:Y:S01]  /*6130*/  IMAD.IADD R25, R22, 0x1, -R25 ;  /* 0x0000000116197824 */ /* 0x000fe200078e0a19 */
[----:B------:R-:W-:Y:S02]  /*6140*/  @P2 SEL R2, R5, R2, !P4 ;  /* 0x0000000205022207 */ /* 0x000fe40006000000 */
[----:B------:R-:W1:Y:S01]  /*6150*/  @P6 SYNCS.PHASECHK.TRANS64.TRYWAIT P1, [UR44+0x50], R4 ;  /* 0x00005004ff0065a7 */ /* 0x000e62000802112c */
[----:B------:R-:W-:Y:S02]  /*6160*/  LOP3.LUT R0, R0, 0xffffff80, RZ, 0xc0, !PT ;  /* 0xffffff8000007812 */ /* 0x000fe400078ec0ff */
[----:B------:R-:W-:Y:S03]  /*6170*/  LOP3.LUT R2, R2, 0x1, RZ, 0xc0, !PT ;  /* 0x0000000102027812 */ /* 0x000fe600078ec0ff */
[----:B------:R-:W-:Y:S01]  /*6180*/  IMAD.IADD R0, R23, 0x1, R0 ;  /* 0x0000000117007824 */ /* 0x000fe200078e0200 */
[----:B------:R-:W-:Y:S03]  /*6190*/  ISETP.NE.U32.AND P5, PT, R2, 0x1, PT ;  /* 0x000000010200780c */ /* 0x000fe60003fa5070 */
[----:B------:R-:W-:Y:S01]  /*61a0*/  IMAD R25, R25, 0x100000, R0 ;  /* 0x0010000019197824 */ /* 0x000fe200078e0200 */
[----:B------:R-:W-:Y:S01]  /*61b0*/  P2R R86, PR, RZ, 0x20 ;  /* 0x00000020ff567803 */ /* 0x000fe20000000000 */
[----:B------:R2:W4:Y:S01]  /*61c0*/  SYNCS.PHASECHK.TRANS64.TRYWAIT P0, [R80+URZ+0xc0], R3 ;  /* 0x0000c003500075a7 */ /* 0x00052200080011ff */
[----:B-1----:R-:W-:Y:S01]  /*61d0*/  @P6 SEL R85, RZ, 0x1, !P1 ;  /* 0x00000001ff556807 */ /* 0x002fe20004800000 */
[----:B--2---:R-:W-:Y:S06]  /*61e0*/  @!P6 BRA `(.L_x_99) ;  /* 0x000000000068e947 */ /* 0x004fec0003800000 */
[----:B------:R-:W-:Y:S01]  /*61f0*/  @P5 IMAD R5, R75, 0x4, R81 ;  /* 0x000000044b055824 */ /* 0x000fe200078e0251 */
[----:B------:R-:W-:Y:S01]  /*6200*/  ISETP.NE.AND P1, PT, R85, RZ, PT ;  /* 0x000000ff5500720c */ /* 0x000fe20003f25270 */
[----:B------:R-:W-:Y:S01]  /*6210*/  @P5 IMAD R2, R75, 0x4, R79 ;  /* 0x000000044b025824 */ /* 0x000fe200078e024f */
[----:B------:R-:W-:Y:S01]  /*6220*/  BSSY B0, `(.L_x_100) ;  /* 0x000000e000007945 */ /* 0x000fe20003800000 */
[----:B------:R-:W-:Y:S01]  /*6230*/  IMAD.MOV.U32 R46, RZ, RZ, RZ ;  /* 0x000000ffff2e7224 */ /* 0x000fe200078e00ff */
[----:B------:R-:W-:Y:S01]  /*6240*/  CS2R R50, SRZ ;  /* 0x0000000000327805 */ /* 0x000fe2000001ff00 */
[----:B------:R-:W-:Y:S01]  /*6250*/  @P5 IMAD.IADD R4, R74, 0x1, R5 ;  /* 0x000000014a045824 */ /* 0x000fe200078e0205 */
[----:B------:R-:W-:Y:S02]  /*6260*/  CS2R R48, SRZ ;  /* 0x0000000000307805 */ /* 0x000fe4000001ff00 */
[----:B------:R-:W-:Y:S02]  /*6270*/  CS2R R44, SRZ ;  /* 0x00000000002c7805 */ /* 0x000fe4000001ff00 */
[----:B------:R-:W-:Y:S02]  /*6280*/  CS2R R58, SRZ ;  /* 0x00000000003a7805 */ /* 0x000fe4000001ff00 */
[----:B------:R-:W-:Y:S02]  /*6290*/  CS2R R56, SRZ ;  /* 0x0000000000387805 */ /* 0x000fe4000001ff00 */
[----:B------:R-:W-:Y:S02]  /*62a0*/  CS2R R54, SRZ ;  /* 0x0000000000367805 */ /* 0x000fe4000001ff00 */
[----:B------:R-:W-:Y:S01]  /*62b0*/  CS2R R52, SRZ ;  /* 0x0000000000347805 */ /* 0x000fe2000001ff00 */
[----:B------:R-:W-:Y:S06]  /*62c0*/  @P1 BRA `(.L_x_101) ;  /* 0x00000000000c1947 */ /* 0x000fec0003800000 */
[----:B------:R-:W-:Y:S04]  /*62d0*/  SHF.L.U32 R5, R73, 0x1f, RZ ;  /* 0x0000001f49057819 */ /* 0x000fe800000006ff */
[----:B------:R-:W1:Y:S02]  /*62e0*/  SYNCS.PHASECHK.TRANS64.TRYWAIT P1, [UR44+0x50], R5 ;  /* 0x00005005ff0075a7 */ /* 0x000e64000802112c */
[----:B-1----:R-:W-:Y:S05]  /*62f0*/  @!P1 BRA `(.L_x_102) ;  /* 0x0000003000b09947 */ /* 0x002fea0003800000 */
.L_x_101:
[----:B------:R-:W-:Y:S05]  /*6300*/  BSYNC B0 ;  /* 0x0000000000007941 */ /* 0x000fea0003800000 */
.L_x_100:
[----:B------:R-:W-:Y:S01]  /*6310*/  ISETP.NE.AND P1, PT, R86, RZ, PT ;  /* 0x000000ff5600720c */ /* 0x000fe20003f25270 */
[----:B------:R-:W-:Y:S11]  /*6320*/  HFMA2 R83, -RZ, RZ, 0, 5.9604644775390625e-08 ;  /* 0x00000001ff537431 */ /* 0x000ff600000001ff */
[----:B------:R-:W-:Y:S01]  /*6330*/  @!UPT UIADD3 URZ, UPT, UPT, URZ, URZ, URZ ;  /* 0x000000fffffff290 */ /* 0x000fe2000fffe0ff */
[----:B------:R-:W-:Y:S05]  /*6340*/  @P1 WARPSYNC.ALL ;  /* 0x0000000000001948 */ /* 0x000fea0003800000 */
[----:B------:R2:W1:Y:S04]  /*6350*/  @P1 LDSM.16.M88.4 R48, [R2+0x400] ;  /* 0x000400000230183b */ /* 0x0004680000000200 */
[----:B------:R2:W1:Y:S04]  /*6360*/  @P1 LDSM.16.M88.4 R44, [R4] ;  /* 0x00000000042c183b */ /* 0x0004680000000200 */
[----:B------:R2:W1:Y:S04]  /*6370*/  @P1 LDSM.16.M88.4 R56, [R84+UR44+0x400] ;  /* 0x0004002c5438183b */ /* 0x0004680008000200 */
[----:B------:R2:W1:Y:S02]  /*6380*/  @P1 LDSM.16.M88.4 R52, [R78+0x400] ;  /* 0x000400004e34183b */ /* 0x0004640000000200 */
.L_x_99:
[----:B------:R-:W-:Y:S05]  /*6390*/  BSYNC B1 ;  /* 0x0000000000017941 */ /* 0x000fea0003800000 */
.L_x_98:
[----:B-1----:R-:W-:Y:S04]  /*63a0*/  SHF.R.U32.HI R5, RZ, 0x15, R25 ;  /* 0x00000015ff057819 */ /* 0x002fe80000011619 */
[----:B------:R-:W-:Y:S01]  /*63b0*/  LOP3.LUT P1, RZ, R5, 0x3, R64, 0x48, !PT ;  /* 0x0000000305ff7812 */ /* 0x000fe20007824840 */
[----:B------:R-:W-:Y:S01]  /*63c0*/  @!UPT UIADD3 URZ, UPT, UPT, URZ, URZ, URZ ;  /* 0x000000fffffff290 */ /* 0x000fe2000fffe0ff */
[----:B----4-:R-:W-:Y:S11]  /*63d0*/  @P0 BRA `(.L_x_103) ;  /* 0x0000000000080947 */ /* 0x010ff60003800000 */
[----:B------:R-:W1:Y:S02]  /*63e0*/  SYNCS.PHASECHK.TRANS64.TRYWAIT P0, [R80+URZ+0xc0], R3 ;  /* 0x0000c003500075a7 */ /* 0x000e6400080011ff */
[----:B-1----:R-:W-:Y:S05]  /*63f0*/  @!P0 BRA `(.L_x_104) ;  /* 0x0000003000888947 */ /* 0x002fea0003800000 */
.L_x_103:
[----:B------:R-:W-:Y:S05]  /*6400*/  @!P1 BRA `(.L_x_105) ;  /* 0x0000000000409947 */ /* 0x000fea0003800000 */
[----:B------:R-:W4:Y:S01]  /*6410*/  LDCU.64 UR8, c[0x4][0x70] ;  /* 0x01000e00ff0877ac */ /* 0x000f220008000a00 */
[----:B-1----:R-:W-:Y:S01]  /*6420*/  MOV R3, 0x0 ;  /* 0x0000000000037802 */ /* 0x002fe20000000f00 */
[----:B------:R-:W-:Y:S02]  /*6430*/  HFMA2 R12, -RZ, RZ, 0, 5.9604644775390625e-08 ;  /* 0x00000001ff0c7431 */ /* 0x000fe400000001ff */
[----:B------:R-:W-:Y:S02]  /*6440*/  IMAD.MOV.U32 R8, RZ, RZ, 0x192 ;  /* 0x00000192ff087424 */ /* 0x000fe400078e00ff */
[----:B------:R-:W-:Y:S01]  /*6450*/  IMAD.MOV.U32 R13, RZ, RZ, RZ ;  /* 0x000000ffff0d7224 */ /* 0x000fe200078e00ff */
[----:B------:R-:W1:Y:S01]  /*6460*/  LDCU.64 UR6, c[0x4][0x78] ;  /* 0x01000f00ff0677ac */ /* 0x000e620008000a00 */
[----:B--2---:R-:W2:Y:S01]  /*6470*/  LDC.64 R2, c[0x4][R3] ;  /* 0x0100000003027b82 */ /* 0x004ea20000000a00 */
[----:B------:R-:W5:Y:S01]  /*6480*/  LDCU.64 UR4, c[0x4][0x10] ;  /* 0x01000200ff0477ac */ /* 0x000f620008000a00 */
[----:B----4-:R-:W-:Y:S01]  /*6490*/  MOV R5, UR9 ;  /* 0x0000000900057c02 */ /* 0x010fe20008000f00 */
[----:B------:R-:W-:Y:S01]  /*64a0*/  IMAD.U32 R4, RZ, RZ, UR8 ;  /* 0x00000008ff047e24 */ /* 0x000fe2000f8e00ff */
[----:B-1----:R-:W-:Y:S01]  /*64b0*/  MOV R7, UR7 ;  /* 0x0000000700077c02 */ /* 0x002fe20008000f00 */
[----:B------:R-:W-:Y:S01]  /*64c0*/  IMAD.U32 R6, RZ, RZ, UR6 ;  /* 0x00000006ff067e24 */ /* 0x000fe2000f8e00ff */
[----:B-----5:R-:W-:Y:S01]  /*64d0*/  MOV R11, UR5 ;  /* 0x00000005000b7c02 */ /* 0x020fe20008000f00 */
[----:B------:R-:W-:Y:S02]  /*64e0*/  IMAD.U32 R10, RZ, RZ, UR4 ;  /* 0x00000004ff0a7e24 */ /* 0x000fe4000f8e00ff */
[----:B------:R-:W-:Y:S07]  /*64f0*/  LEPC R20, `(.L_x_105) ;  /* 0x000000001014794e */ /* 0x000fee0000000000 */
[----:B--23--:R-:W-:Y:S05]  /*6500*/  CALL.ABS.NOINC R2 ;  /* 0x0000000002007343 */ /* 0x00cfea0003c00000 */
.L_x_105:
[----:B------:R-:W-:Y:S01]  /*6510*/  LOP3.LUT R20, R56, 0xffffe000, RZ, 0xc0, !PT ;  /* 0xffffe00038147812 */ /* 0x000fe200078ec0ff */
[----:B------:R-:W-:Y:S05]  /*6520*/  WARPSYNC.ALL ;  /* 0x0000000000007948 */ /* 0x000fea0003800000 */
[----:B------:R-:W-:Y:S01]  /*6530*/  R2UR UR4, R25 ;  /* 0x00000000190472ca */ /* 0x000fe200000e0000 */
[----:B------:R-:W-:Y:S01]  /*6540*/  IMAD.SHL.U32 R88, R75, 0x4, RZ ;  /* 0x000000044b587824 */ /* 0x000fe200078e00ff */
[----:B------:R-:W-:Y:S01]  /*6550*/  LOP3.LUT R21, R57, 0xffffe000, RZ, 0xc0, !PT ;  /* 0xffffe00039157812 */ /* 0x000fe200078ec0ff */
[----:B------:R-:W-:Y:S01]  /*6560*/  BSSY.RECONVERGENT B0, `(.L_x_106) ;  /* 0x0000059000007945 */ /* 0x000fe20003800200 */
[----:B------:R-:W-:Y:S02]  /*6570*/  LOP3.LUT R26, R59, 0xffffe000, RZ, 0xc0, !PT ;  /* 0xffffe0003b1a7812 */ /* 0x000fe400078ec0ff */
[----:B------:R-:W-:Y:S02]  /*6580*/  LOP3.LUT R32, R53, 0xffffe000, RZ, 0xc0, !PT ;  /* 0xffffe00035207812 */ /* 0x000fe400078ec0ff */
[----:B------:R-:W-:Y:S02]  /*6590*/  LOP3.LUT R33, R54, 0xffffe000, RZ, 0xc0, !PT ;  /* 0xffffe00036217812 */ /* 0x000fe400078ec0ff */
[----:B------:R-:W-:Y:S02]  /*65a0*/  IADD3 R81, PT, PT, R81, R88, RZ ;  /* 0x0000005851517210 */ /* 0x000fe40007ffe0ff */
[----:B------:R-:W-:Y:S01]  /*65b0*/  ISETP.NE.AND P0, PT, R76, RZ, PT ;  /* 0x000000ff4c00720c */ /* 0x000fe20003f05270 */
[----:B--2---:R-:W3:Y:S02]  /*65c0*/  LDTM.16dp128bit.x8 R4, tmem[UR4] ;  /* 0x00000004000479ee */ /* 0x004ee40008180000 */
[----:B------:R-:W-:Y:S02]  /*65d0*/  IMAD.IADD R82, R74, 0x1, R81 ;  /* 0x000000014a527824 */ /* 0x000fe400078e0251 */
[C---:B---3--:R-:W-:Y:S01]  /*65e0*/  FMUL R0, R24.reuse, R4 ;  /* 0x0000000418007220 */ /* 0x048fe20000400000 */
[C---:B------:R-:W-:Y:S01]  /*65f0*/  FMUL R2, R24.reuse, R5 ;  /* 0x0000000518027220 */ /* 0x040fe20000400000 */
[C---:B-1----:R-:W-:Y:S01]  /*6600*/  FMUL R3, R24.reuse, R6 ;  /* 0x0000000618037220 */ /* 0x042fe20000400000 */
[----:B------:R-:W-:Y:S01]  /*6610*/  FMUL R7, R24, R7 ;  /* 0x0000000718077220 */ /* 0x000fe20000400000 */
[C---:B------:R-:W-:Y:S01]  /*6620*/  FFMA R28, R27.reuse, R20, R0 ;  /* 0x000000141b1c7223 */ /* 0x040fe20000000000 */
[----:B------:R-:W-:Y:S01]  /*6630*/  LOP3.LUT R20, R58, 0xffffe000, RZ, 0xc0, !PT ;  /* 0xffffe0003a147812 */ /* 0x000fe200078ec0ff */
[C---:B------:R-:W-:Y:S01]  /*6640*/  FFMA R29, R27.reuse, R21, R2 ;  /* 0x000000151b1d7223 */ /* 0x040fe20000000002 */
[----:B------:R-:W-:Y:S01]  /*6650*/  LOP3.LUT R21, R52, 0xffffe000, RZ, 0xc0, !PT ;  /* 0xffffe00034157812 */ /* 0x000fe200078ec0ff */
[C---:B------:R-:W-:Y:S01]  /*6660*/  FMUL R4, R24.reuse, R8 ;  /* 0x0000000818047220 */ /* 0x040fe20000400000 */
[----:B------:R-:W-:Y:S01]  /*6670*/  F2FP.TF32.F32.PACK_B R28, R28 ;  /* 0x0000001cff1c723e */ /* 0x000fe200024050ff */
[----:B------:R-:W-:Y:S01]  /*6680*/  FFMA R30, R27, R20, R3 ;  /* 0x000000141b1e7223 */ /* 0x000fe20000000003 */
[----:B------:R-:W-:Y:S01]  /*6690*/  LOP3.LUT R20, R55, 0xffffe000, RZ, 0xc0, !PT ;  /* 0xffffe00037147812 */ /* 0x000fe200078ec0ff */
[C---:B------:R-:W-:Y:S01]  /*66a0*/  FMUL R5, R24.reuse, R9 ;  /* 0x0000000918057220 */ /* 0x040fe20000400000 */
[----:B------:R-:W-:Y:S01]  /*66b0*/  F2FP.TF32.F32.PACK_B R29, R29 ;  /* 0x0000001dff1d723e */ /* 0x000fe200024050ff */
[C---:B------:R-:W-:Y:S01]  /*66c0*/  FMUL R6, R24.reuse, R10 ;  /* 0x0000000a18067220 */ /* 0x040fe20000400000 */
[----:B------:R-:W-:Y:S01]  /*66d0*/  F2FP.TF32.F32.PACK_B R30, R30 ;  /* 0x0000001eff1e723e */ /* 0x000fe200024050ff */
[----:B------:R-:W-:Y:S01]  /*66e0*/  FFMA R31, R27, R26, R7 ;  /* 0x0000001a1b1f7223 */ /* 0x000fe20000000007 */
[----:B------:R-:W-:Y:S01]  /*66f0*/  LOP3.LUT R26, R49, 0xffffe000, RZ, 0xc0, !PT ;  /* 0xffffe000311a7812 */ /* 0x000fe200078ec0ff */
[----:B------:R-:W-:Y:S01]  /*6700*/  FMUL R11, R24, R11 ;  /* 0x0000000b180b7220 */ /* 0x000fe20000400000 */
[C---:B------:R-:W-:Y:S01]  /*6710*/  FFMA R4, R27.reuse, R21, R4 ;  /* 0x000000151b047223 */ /* 0x040fe20000000004 */
[----:B------:R-:W-:Y:S01]  /*6720*/  LOP3.LUT R21, R48, 0xffffe000, RZ, 0xc0, !PT ;  /* 0xffffe00030157812 */ /* 0x000fe200078ec0ff */
[C---:B------:R-:W-:Y:S01]  /*6730*/  FFMA R5, R27.reuse, R32, R5 ;  /* 0x000000201b057223 */ /* 0x040fe20000000005 */
[----:B------:R-:W-:Y:S01]  /*6740*/  F2FP.TF32.F32.PACK_B R31, R31 ;  /* 0x0000001fff1f723e */ /* 0x000fe200024050ff */
        /* <DEDUP_REMOVED lines=8> */
[----:B------:R1:W-:Y:S01]  /*67d0*/  STSM.16.M88.4 [R79+0x400], R28 ;  /* 0x0004001c4f007844 */ /* 0x0003e20000000200 */
[----:B------:R-:W-:Y:S01]  /*67e0*/  F2FP.TF32.F32.PACK_B R6, R6 ;  /* 0x00000006ff06723e */ /* 0x000fe200024050ff */
[C---:B------:R-:W-:Y:S01]  /*67f0*/  FMUL R10, R24.reuse, R14 ;  /* 0x0000000e180a7220 */ /* 0x040fe20000400000 */
[----:B------:R-:W-:Y:S01]  /*6800*/  F2FP.TF32.F32.PACK_B R7, R7 ;  /* 0x00000007ff07723e */ /* 0x000fe200024050ff */
[----:B------:R-:W-:Y:S01]  /*6810*/  FMUL R15, R24, R15 ;  /* 0x0000000f180f7220 */ /* 0x000fe20000400000 */
[C---:B------:R-:W-:Y:S01]  /*6820*/  FFMA R8, R27.reuse, R21, R8 ;  /* 0x000000151b087223 */ /* 0x040fe20000000008 */
[C---:B------:R-:W-:Y:S01]  /*6830*/  FFMA R9, R27.reuse, R26, R9 ;  /* 0x0000001a1b097223 */ /* 0x040fe20000000009 */
[C---:B------:R-:W-:Y:S01]  /*6840*/  FFMA R10, R27.reuse, R33, R10 ;  /* 0x000000211b0a7223 */ /* 0x040fe2000000000a */
[----:B------:R1:W-:Y:S01]  /*6850*/  STSM.16.M88.4 [R78+0x400], R4 ;  /* 0x000400044e007844 */ /* 0x0003e20000000200 */
[----:B------:R-:W-:Y:S01]  /*6860*/  LOP3.LUT R21, R44, 0xffffe000, RZ, 0xc0, !PT ;  /* 0xffffe0002c157812 */ /* 0x000fe200078ec0ff */
[----:B------:R-:W-:Y:S01]  /*6870*/  FFMA R11, R27, R20, R15 ;  /* 0x000000141b0b7223 */ /* 0x000fe2000000000f */
[----:B------:R-:W-:Y:S01]  /*6880*/  LOP3.LUT R20, R45, 0xffffe000, RZ, 0xc0, !PT ;  /* 0xffffe0002d147812 */ /* 0x000fe200078ec0ff */
[C---:B------:R-:W-:Y:S01]  /*6890*/  FMUL R12, R24.reuse, R16 ;  /* 0x00000010180c7220 */ /* 0x040fe20000400000 */
[----:B------:R-:W-:Y:S01]  /*68a0*/  FMUL R13, R24, R17 ;  /* 0x00000011180d7220 */ /* 0x000fe20000400000 */
[----:B------:R-:W-:Y:S01]  /*68b0*/  LOP3.LUT R33, R46, 0xffffe000, RZ, 0xc0, !PT ;  /* 0xffffe0002e217812 */ /* 0x000fe200078ec0ff */
[C---:B------:R-:W-:Y:S01]  /*68c0*/  FMUL R14, R24.reuse, R18 ;  /* 0x00000012180e7220 */ /* 0x040fe20000400000 */
[----:B------:R-:W-:Y:S01]  /*68d0*/  LOP3.LUT R26, R47, 0xffffe000, RZ, 0xc0, !PT ;  /* 0xffffe0002f1a7812 */ /* 0x000fe200078ec0ff */
[----:B------:R-:W-:Y:S01]  /*68e0*/  FMUL R19, R24, R19 ;  /* 0x0000001318137220 */ /* 0x000fe20000400000 */
[C---:B------:R-:W-:Y:S01]  /*68f0*/  FFMA R12, R27.reuse, R21, R12 ;  /* 0x000000151b0c7223 */ /* 0x040fe2000000000c */
[C---:B------:R-:W-:Y:S01]  /*6900*/  FFMA R13, R27.reuse, R20, R13 ;  /* 0x000000141b0d7223 */ /* 0x040fe2000000000d */
[C---:B------:R-:W-:Y:S01]  /*6910*/  FFMA R14, R27.reuse, R33, R14 ;  /* 0x000000211b0e7223 */ /* 0x040fe2000000000e */
[----:B------:R-:W-:Y:S01]  /*6920*/  FFMA R15, R27, R26, R19 ;  /* 0x0000001a1b0f7223 */ /* 0x000fe20000000013 */
[----:B------:R-:W-:Y:S02]  /*6930*/  F2FP.TF32.F32.PACK_B R8, R8 ;  /* 0x00000008ff08723e */ /* 0x000fe400024050ff */
[----:B------:R-:W-:Y:S02]  /*6940*/  F2FP.TF32.F32.PACK_B R9, R9 ;  /* 0x00000009ff09723e */ /* 0x000fe400024050ff */
[----:B------:R-:W-:Y:S02]  /*6950*/  F2FP.TF32.F32.PACK_B R10, R10 ;  /* 0x0000000aff0a723e */ /* 0x000fe400024050ff */
[----:B------:R-:W-:Y:S02]  /*6960*/  F2FP.TF32.F32.PACK_B R11, R11 ;  /* 0x0000000bff0b723e */ /* 0x000fe400024050ff */
[----:B------:R-:W-:Y:S02]  /*6970*/  F2FP.TF32.F32.PACK_B R12, R12 ;  /* 0x0000000cff0c723e */ /* 0x000fe400024050ff */
[----:B------:R-:W-:Y:S01]  /*6980*/  F2FP.TF32.F32.PACK_B R13, R13 ;  /* 0x0000000dff0d723e */ /* 0x000fe200024050ff */
[----:B------:R1:W-:Y:S01]  /*6990*/  STSM.16.M88.4 [R81], R8 ;  /* 0x0000000851007844 */ /* 0x0003e20000000200 */
[----:B------:R-:W-:Y:S02]  /*69a0*/  F2FP.TF32.F32.PACK_B R14, R14 ;  /* 0x0000000eff0e723e */ /* 0x000fe400024050ff */
[----:B------:R-:W-:Y:S05]  /*69b0*/  F2FP.TF32.F32.PACK_B R15, R15 ;  /* 0x0000000fff0f723e */ /* 0x000fea00024050ff */
[----:B------:R1:W-:Y:S01]  /*69c0*/  STSM.16.M88.4 [R82], R12 ;  /* 0x0000000c52007844 */ /* 0x0003e20000000200 */
[----:B------:R-:W-:Y:S01]  /*69d0*/  @!PT LDS RZ, [RZ] ;  /* 0x00000000fffff984 */ /* 0x000fe20000000800 */
[----:B------:R-:W-:Y:S01]  /*69e0*/  @!PT LDS RZ, [RZ] ;  /* 0x00000000fffff984 */ /* 0x000fe20000000800 */
[----:B------:R-:W-:Y:S01]  /*69f0*/  @!PT LDS RZ, [RZ] ;  /* 0x00000000fffff984 */ /* 0x000fe20000000800 */
[----:B------:R-:W-:Y:S01]  /*6a00*/  @!PT LDS RZ, [RZ] ;  /* 0x00000000fffff984 */ /* 0x000fe20000000800 */
[----:B------:R2:W-:Y:S07]  /*6a10*/  MEMBAR.ALL.CTA ;  /* 0x0000000000007992 */ /* 0x0005ee0000008000 */
[----:B--2---:R-:W2:Y:S02]  /*6a20*/  FENCE.VIEW.ASYNC.S ;  /* 0x00000000000073c6 */ /* 0x004ea40000000000 */
[----:B--2---:R-:W-:Y:S06]  /*6a30*/  BAR.SYNC.DEFER_BLOCKING 0x1, 0x80 ;  /* 0x0042000000007b1d */ /* 0x004fec0000010000 */
[----:B------:R-:W-:Y:S05]  /*6a40*/  @P0 BRA `(.L_x_107) ;  /* 0x0000000000280947 */ /* 0x000fea0003800000 */
[----:B------:R-:W2:Y:S01]  /*6a50*/  LDCU.64 UR6, c[0x0][0x348] ;  /* 0x00006900ff0677ac */ /* 0x000ea20008000a00 */
[----:B------:R-:W-:Y:S01]  /*6a60*/  UIADD3 UR4, UPT, UPT, UR44, 0x400, URZ ;  /* 0x000004002c047890 */ /* 0x000fe2000fffe0ff */
[----:B------:R-:W-:Y:S05]  /*6a70*/  UMOV UR51, UR36 ;  /* 0x0000002400337c82 */ /* 0x000fea0008000000 */
[----:B------:R-:W-:Y:S04]  /*6a80*/  MOV R68, UR4 ;  /* 0x0000000400447c02 */ /* 0x000fe80008000f00 */
[----:B------:R-:W-:Y:S01]  /*6a90*/  R2UR UR48, R68 ;  /* 0x00000000443072ca */ /* 0x000fe200000e0000 */
[----:B--2---:R-:W-:Y:S04]  /*6aa0*/  UIADD3 UR4, UP0, UPT, UR6, 0x680, URZ ;  /* 0x0000068006047890 */ /* 0x004fe8000ff1e0ff */
[----:B------:R-:W-:Y:S09]  /*6ab0*/  UIADD3.X UR5, UPT, UPT, URZ, UR7, URZ, UP0, !UPT ;  /* 0x00000007ff057290 */ /* 0x000ff200087fe4ff */
[----:B------:R2:W-:Y:S01]  /*6ac0*/  UTMASTG.3D [UR48], [UR4] ;  /* 0x00000030040073b5 */ /* 0x0005e20008010000 */
[----:B------:R0:W-:Y:S01]  /*6ad0*/  UTMACMDFLUSH ;  /* 0x00000000000079b7 */ /* 0x0001e20000000000 */
[----:B--2---:R-:W-:Y:S04]  /*6ae0*/  DEPBAR.LE SB0, 0x1 ;  /* 0x000080400000791a */ /* 0x004fe80000000000 */
.L_x_107:
[----:B------:R-:W-:Y:S05]  /*6af0*/  BSYNC.RECONVERGENT B0 ;  /* 0x0000000000007941 */ /* 0x000fea0003800200 */
.L_x_106:
[----:B------:R-:W-:Y:S01]  /*6b00*/  BAR.SYNC.DEFER_BLOCKING 0x1, 0x80 ;  /* 0x0042000000007b1d */ /* 0x000fe20000010000 */
[----:B------:R-:W-:Y:S01]  /*6b10*/  ISETP.NE.AND P1, PT, R77, RZ, PT ;  /* 0x000000ff4d00720c */ /* 0x000fe20003f25270 */
[----:B------:R-:W-:Y:S01]  /*6b20*/  UISETP.NE.AND UP0, UPT, UR47, URZ, UPT ;  /* 0x000000ff2f00728c */ /* 0x000fe2000bf05270 */
[----:B------:R-:W-:Y:S11]  /*6b30*/  LEA R3, R83, UR44, 0x3 ;  /* 0x0000002c53037c11 */ /* 0x000ff6000f8e18ff */
[----:B-1----:R-:W-:Y:S01]  /*6b40*/  @P1 SHF.L.U32 R4, R73, 0x1f, RZ ;  /* 0x0000001f49041819 */ /* 0x002fe200000006ff */
[----:B------:R-:W-:Y:S06]  /*6b50*/  BRA.U !UP0, `(.L_x_108) ;  /* 0x0000000108247547 */ /* 0x000fec000b800000 */
[----:B------:R-:W1:Y:S01]  /*6b60*/  S2R R0, SR_CgaCtaId ;  /* 0x0000000000007919 */ /* 0x000e620000008800 */
[----:B------:R-:W-:Y:S01]  /*6b70*/  IMAD.U32 R2, RZ, RZ, UR46 ;  /* 0x0000002eff027e24 */ /* 0x000fe2000f8e00ff */
[----:B------:R-:W-:Y:S04]  /*6b80*/  UIADD3 UR4, UPT, UPT, UR46, 0x1, URZ ;  /* 0x000000012e047890 */ /* 0x000fe8000fffe0ff */
[----:B------:R-:W-:Y:S01]  /*6b90*/  @P1 LEA R2, R2, UR44, 0x3 ;  /* 0x0000002c02021c11 */ /* 0x000fe2000f8e18ff */
[----:B------:R-:W-:Y:S04]  /*6ba0*/  UISETP.NE.AND UP0, UPT, UR4, 0x4, UPT ;  /* 0x000000040400788c */ /* 0x000fe8000bf05270 */
[----:B------:R-:W-:Y:S01]  /*6bb0*/  @P1 VIADD R5, R2, 0x70 ;  /* 0x0000007002051836 */ /* 0x000fe20000000000 */
[----:B------:R-:W-:Y:S04]  /*6bc0*/  USEL UR46, UR4, URZ, UP0 ;  /* 0x000000ff042e7287 */ /* 0x000fe80008000000 */
[----:B-1----:R-:W-:Y:S04]  /*6bd0*/  @P1 PRMT R0, R0, 0x654, R5 ;  /* 0x0000065400001816 */ /* 0x002fe80000000005 */
[----:B------:R1:W-:Y:S04]  /*6be0*/  @P1 SYNCS.ARRIVE.TRANS64.RED.A1T0 RZ, [R0+URZ], RZ ;  /* 0x000000ff00ff19a7 */ /* 0x0003e800081004ff */
.L_x_108:
[----:B------:R-:W2:Y:S01]  /*6bf0*/  @P1 SYNCS.PHASECHK.TRANS64.TRYWAIT P0, [R3+URZ+0x50], R4 ;  /* 0x00005004030015a7 */ /* 0x000ea200080011ff */
[----:B------:R-:W-:Y:S01]  /*6c00*/  BSSY B1, `(.L_x_109) ;  /* 0x0000017000017945 */ /* 0x000fe20003800000 */
[----:B--2---:R-:W-:Y:S03]  /*6c10*/  @P1 SEL R85, RZ, 0x1, !P0 ;  /* 0x00000001ff551807 */ /* 0x004fe60004000000 */
[----:B------:R-:W-:Y:S05]  /*6c20*/  @!P1 BRA `(.L_x_110) ;  /* 0x0000000000509947 */ /* 0x000fea0003800000 */
[----:B------:R-:W-:Y:S01]  /*6c30*/  ISETP.NE.AND P1, PT, R86, RZ, PT ;  /* 0x000000ff5600720c */ /* 0x000fe20003f25270 */
[----:B------:R-:W-:Y:S01]  /*6c40*/  BSSY B0, `(.L_x_111) ;  /* 0x000000a000007945 */ /* 0x000fe20003800000 */
[----:B------:R-:W-:Y:S11]  /*6c50*/  ISETP.NE.AND P0, PT, R85, RZ, PT ;  /* 0x000000ff5500720c */ /* 0x000ff60003f05270 */
[----:B------:R-:W-:Y:S04]  /*6c60*/  @P1 IMAD R4, R83, 0x2000, R84 ;  /* 0x0000200053041824 */ /* 0x000fe800078e0254 */
[----:B------:R-:W-:Y:S04]  /*6c70*/  @P1 VIADD R7, R4, UR44 ;  /* 0x0000002c04071c36 */ /* 0x000fe80008000000 */
[----:B------:R-:W-:Y:S01]  /*6c80*/  @P1 IMAD.IADD R2, R74, 0x1, R7 ;  /* 0x000000014a021824 */ /* 0x000fe200078e0207 */
[----:B------:R-:W-:Y:S01]  /*6c90*/  @P1 IADD3 R5, PT, PT, R88, R7, RZ ;  /* 0x0000000758051210 */ /* 0x000fe20007ffe0ff */
[----:B------:R-:W-:Y:S06]  /*6ca0*/  @P0 BRA `(.L_x_112) ;  /* 0x00000000000c0947 */ /* 0x000fec0003800000 */
[----:B-1----:R-:W-:Y:S04]  /*6cb0*/  SHF.L.U32 R0, R73, 0x1f, RZ ;  /* 0x0000001f49007819 */ /* 0x002fe800000006ff */
[----:B------:R-:W1:Y:S02]  /*6cc0*/  SYNCS.PHASECHK.TRANS64.TRYWAIT P0, [R3+URZ+0x50], R0 ;  /* 0x00005000030075a7 */ /* 0x000e6400080011ff */
[----:B-1----:R-:W-:Y:S05]  /*6cd0*/  @!P0 BRA `(.L_x_113) ;  /* 0x0000002800648947 */ /* 0x002fea0003800000 */
.L_x_112:
[----:B------:R-:W-:Y:S05]  /*6ce0*/  BSYNC B0 ;  /* 0x0000000000007941 */ /* 0x000fea0003800000 */
.L_x_111:
[----:B------:R-:W-:Y:S02]  /*6cf0*/  ISETP.NE.AND P0, PT, R86, RZ, PT ;  /* 0x000000ff5600720c */ /* 0x000fe40003f05270 */
[----:B------:R-:W-:Y:S11]  /*6d00*/  IADD3 R83, PT, PT, R83, 0x1, RZ ;  /* 0x0000000153537810 */ /* 0x000ff60007ffe0ff */
[----:B-1----:R-:W-:Y:S01]  /*6d10*/  @P0 IMAD.IADD R0, R74, 0x1, R5 ;  /* 0x000000014a000824 */ /* 0x002fe200078e0205 */
[----:B------:R-:W-:Y:S05]  /*6d20*/  @P0 WARPSYNC.ALL ;  /* 0x0000000000000948 */ /* 0x000fea0003800000 */
[----:B------:R2:W3:Y:S04]  /*6d30*/  @P0 LDSM.16.M88.4 R56, [R4+UR44+0x400] ;  /* 0x0004002c0438083b */ /* 0x0004e80008000200 */
[----:B------:R2:W4:Y:S04]  /*6d40*/  @P0 LDSM.16.M88.4 R52, [R2+0x400] ;  /* 0x000400000234083b */ /* 0x0005280000000200 */
[----:B------:R2:W1:Y:S04]  /*6d50*/  @P0 LDSM.16.M88.4 R48, [R5+0x400] ;  /* 0x000400000530083b */ /* 0x0004680000000200 */
[----:B------:R2:W1:Y:S02]  /*6d60*/  @P0 LDSM.16.M88.4 R44, [R0+0x400] ;  /* 0x00040000002c083b */ /* 0x0004640000000200 */
.L_x_110:
[----:B------:R-:W-:Y:S05]  /*6d70*/  BSYNC B1 ;  /* 0x0000000000017941 */ /* 0x000fea0003800000 */
.L_x_109:
[----:B------:R-:W-:Y:S05]  /*6d80*/  VIADD R3, R25, 0x20 ;  /* 0x0000002019037836 */ /* 0x000fea0000000000 */
[----:B------:R-:W-:Y:S04]  /*6d90*/  SHF.R.U32.HI R3, RZ, 0x15, R3 ;  /* 0x00000015ff037819 */ /* 0x000fe80000011603 */
[----:B------:R-:W-:Y:S11]  /*6da0*/  LOP3.LUT P0, RZ, R3, 0x3, R64, 0x48, !PT ;  /* 0x0000000303ff7812 */ /* 0x000ff60007804840 */
[----:B------:R-:W-:Y:S02]  /*6db0*/  @!UPT UIADD3 URZ, UPT, UPT, URZ, URZ, URZ ;  /* 0x000000fffffff290 */ /* 0x000fe4000fffe0ff */
[----:B------:R-:W-:Y:S05]  /*6dc0*/  @!P0 BRA `(.L_x_114) ;  /* 0x0000000000408947 */ /* 0x000fea0003800000 */
[----:B------:R-:W5:Y:S01]  /*6dd0*/  LDCU.64 UR8, c[0x4][0x70] ;  /* 0x01000e00ff0877ac */ /* 0x000f620008000a00 */
[----:B------:R-:W-:Y:S01]  /*6de0*/  MOV R3, 0x0 ;  /* 0x0000000000037802 */ /* 0x000fe20000000f00 */
[----:B------:R-:W-:Y:S02]  /*6df0*/  HFMA2 R12, -RZ, RZ, 0, 5.9604644775390625e-08 ;  /* 0x00000001ff0c7431 */ /* 0x000fe400000001ff */
[----:B------:R-:W-:Y:S02]  /*6e00*/  IMAD.MOV.U32 R8, RZ, RZ, 0x192 ;  /* 0x00000192ff087424 */ /* 0x000fe400078e00ff */
[----:B------:R-:W-:Y:S01]  /*6e10*/  IMAD.MOV.U32 R13, RZ, RZ, RZ ;  /* 0x000000ffff0d7224 */ /* 0x000fe200078e00ff */
[----:B------:R-:W3:Y:S01]  /*6e20*/  LDCU.64 UR6, c[0x4][0x78] ;  /* 0x01000f00ff0677ac */ /* 0x000ee20008000a00 */
[----:B--2---:R-:W2:Y:S01]  /*6e30*/  LDC.64 R2, c[0x4][R3] ;  /* 0x0100000003027b82 */ /* 0x004ea20000000a00 */
[----:B------:R-:W4:Y:S01]  /*6e40*/  LDCU.64 UR4, c[0x4][0x10] ;  /* 0x01000200ff0477ac */ /* 0x000f220008000a00 */
[----:B-----5:R-:W-:Y:S01]  /*6e50*/  MOV R5, UR9 ;  /* 0x0000000900057c02 */ /* 0x020fe20008000f00 */
[----:B------:R-:W-:Y:S01]  /*6e60*/  IMAD.U32 R4, RZ, RZ, UR8 ;  /* 0x00000008ff047e24 */ /* 0x000fe2000f8e00ff */
[----:B---3--:R-:W-:Y:S01]  /*6e70*/  MOV R7, UR7 ;  /* 0x0000000700077c02 */ /* 0x008fe20008000f00 */
[----:B------:R-:W-:Y:S01]  /*6e80*/  IMAD.U32 R6, RZ, RZ, UR6 ;  /* 0x00000006ff067e24 */ /* 0x000fe2000f8e00ff */
[----:B----4-:R-:W-:Y:S01]  /*6e90*/  MOV R11, UR5 ;  /* 0x00000005000b7c02 */ /* 0x010fe20008000f00 */
[----:B------:R-:W-:Y:S02]  /*6ea0*/  IMAD.U32 R10, RZ, RZ, UR4 ;  /* 0x00000004ff0a7e24 */ /* 0x000fe4000f8e00ff */
[----:B------:R-:W-:Y:S07]  /*6eb0*/  LEPC R20, `(.L_x_114) ;  /* 0x000000001014794e */ /* 0x000fee0000000000 */
[----:B-12---:R-:W-:Y:S05]  /*6ec0*/  CALL.ABS.NOINC R2 ;  /* 0x0000000002007343 */ /* 0x006fea0003c00000 */
.L_x_114:
[----:B---3--:R-:W-:Y:S01]  /*6ed0*/  LOP3.LUT R20, R56, 0xffffe000, RZ, 0xc0, !PT ;  /* 0xffffe00038147812 */ /* 0x008fe200078ec0ff */
[----:B------:R-:W-:Y:S05]  /*6ee0*/  WARPSYNC.ALL ;  /* 0x0000000000007948 */ /* 0x000fea0003800000 */
[----:B------:R-:W-:Y:S01]  /*6ef0*/  R2UR UR4, R25 ;  /* 0x00000000190472ca */ /* 0x000fe200000e0000 */
[----:B------:R-:W3:Y:S01]  /*6f00*/  S2R R87, SR_CgaCtaId ;  /* 0x0000000000577919 */ /* 0x000ee20000008800 */
[----:B------:R-:W-:Y:S01]  /*6f10*/  LOP3.LUT R21, R57, 0xffffe000, RZ, 0xc0, !PT ;  /* 0xffffe00039157812 */ /* 0x000fe200078ec0ff */
[----:B------:R-:W-:Y:S01]  /*6f20*/  IMAD.U32 R40, RZ, RZ, UR46 ;  /* 0x0000002eff287e24 */ /* 0x000fe2000f8e00ff */
[----:B------:R-:W-:Y:S01]  /*6f30*/  LOP3.LUT R41, R58, 0xffffe000, RZ, 0xc0, !PT ;  /* 0xffffe0003a297812 */ /* 0x000fe200078ec0ff */
[----:B------:R-:W-:Y:S01]  /*6f40*/  BSSY.RECONVERGENT B0, `(.L_x_115) ;  /* 0x000005c000007945 */ /* 0x000fe20003800200 */
[----:B-1----:R-:W-:Y:S02]  /*6f50*/  LOP3.LUT R26, R48, 0xffffe000, RZ, 0xc0, !PT ;  /* 0xffffe000301a7812 */ /* 0x002fe400078ec0ff */
[----:B------:R-:W-:Y:S02]  /*6f60*/  ISETP.NE.AND P6, PT, R77, RZ, PT ;  /* 0x000000ff4d00720c */ /* 0x000fe40003fc5270 */
[----:B------:R-:W-:Y:S02]  /*6f70*/  ISETP.NE.AND P0, PT, R76, RZ, PT ;  /* 0x000000ff4c00720c */ /* 0x000fe40003f05270 */
[----:B------:R-:W-:Y:S01]  /*6f80*/  LEA R89, R83, UR44, 0x3 ;  /* 0x0000002c53597c11 */ /* 0x000fe2000f8e18ff */
[----:B--2---:R-:W1:Y:S08]  /*6f90*/  LDTM.16dp128bit.x8 R4, tmem[UR4+0x20] ;  /* 0x00002004000479ee */ /* 0x004e700008180000 */
[----:B------:R-:W-:Y:S02]  /*6fa0*/  @P6 LEA R40, R40, UR44, 0x3 ;  /* 0x0000002c28286c11 */ /* 0x000fe4000f8e18ff */
[----:B------:R-:W-:Y:S03]  /*6fb0*/  @P6 SHF.L.U32 R90, R73, 0x1f, RZ ;  /* 0x0000001f495a6819 */ /* 0x000fe600000006ff */
[----:B------:R-:W-:Y:S05]  /*6fc0*/  @P6 VIADD R40, R40, 0x70 ;  /* 0x0000007028286836 */ /* 0x000fea0000000000 */
[----:B---3--:R-:W-:Y:S01]  /*6fd0*/  @P6 PRMT R40, R87, 0x654, R40 ;  /* 0x0000065457286816 */ /* 0x008fe20000000028 */
[C---:B-1----:R-:W-:Y:S01]  /*6fe0*/  FMUL R0, R24.reuse, R4 ;  /* 0x0000000418007220 */ /* 0x042fe20000400000 */
[C---:B------:R-:W-:Y:S01]  /*6ff0*/  FMUL R2, R24.reuse, R5 ;  /* 0x0000000518027220 */ /* 0x040fe20000400000 */
[C---:B------:R-:W-:Y:S01]  /*7000*/  FMUL R3, R24.reuse, R10 ;  /* 0x0000000a18037220 */ /* 0x040fe20000400000 */
[----:B------:R-:W-:Y:S01]  /*7010*/  FMUL R4, R24, R11 ;  /* 0x0000000b18047220 */ /* 0x000fe20000400000 */
[C---:B------:R-:W-:Y:S01]  /*7020*/  FFMA R28, R27.reuse, R20, R0 ;  /* 0x000000141b1c7223 */ /* 0x040fe20000000000 */
[----:B----4-:R-:W-:Y:S01]  /*7030*/  LOP3.LUT R20, R52, 0xffffe000, RZ, 0xc0, !PT ;  /* 0xffffe00034147812 */ /* 0x010fe200078ec0ff */
        /* <DEDUP_REMOVED lines=8> */
[----:B------:R-:W-:Y:S01]  /*70c0*/  FFMA R31, R27, R21, R2 ;  /* 0x000000151b1f7223 */ /* 0x000fe20000000002 */
[----:B------:R-:W-:Y:S01]  /*70d0*/  LOP3.LUT R21, R53, 0xffffe000, RZ, 0xc0, !PT ;  /* 0xffffe00035157812 */ /* 0x000fe200078ec0ff */
[C---:B------:R-:W-:Y:S01]  /*70e0*/  FMUL R0, R24.reuse, R8 ;  /* 0x0000000818007220 */ /* 0x040fe20000400000 */
[----:B------:R-:W-:Y:S01]  /*70f0*/  F2FP.TF32.F32.PACK_B R30, R30 ;  /* 0x0000001eff1e723e */ /* 0x000fe200024050ff */
[----:B------:R-:W-:Y:S01]  /*7100*/  FMUL R2, R24, R9 ;  /* 0x0000000918027220 */ /* 0x000fe20000400000 */
[----:B------:R-:W-:Y:S01]  /*7110*/  F2FP.TF32.F32.PACK_B R31, R31 ;  /* 0x0000001fff1f723e */ /* 0x000fe200024050ff */
[C---:B------:R-:W-:Y:S01]  /*7120*/  FFMA R32, R27.reuse, R20, R0 ;  /* 0x000000141b207223 */ /* 0x040fe20000000000 */
[----:B------:R-:W-:Y:S01]  /*7130*/  LOP3.LUT R20, R54, 0xffffe000, RZ, 0xc0, !PT ;  /* 0xffffe00036147812 */ /* 0x000fe200078ec0ff */
[----:B------:R-:W-:Y:S01]  /*7140*/  FFMA R33, R27, R21, R2 ;  /* 0x000000151b217223 */ /* 0x000fe20000000002 */
[----:B------:R-:W-:Y:S01]  /*7150*/  LOP3.LUT R21, R49, 0xffffe000, RZ, 0xc0, !PT ;  /* 0xffffe00031157812 */ /* 0x000fe200078ec0ff */
[----:B------:R1:W-:Y:S01]  /*7160*/  STSM.16.M88.4 [R79+0x2400], R28 ;  /* 0x0024001c4f007844 */ /* 0x0003e20000000200 */
[----:B------:R-:W-:Y:S01]  /*7170*/  F2FP.TF32.F32.PACK_B R32, R32 ;  /* 0x00000020ff20723e */ /* 0x000fe200024050ff */
[C---:B------:R-:W-:Y:S01]  /*7180*/  FFMA R34, R27.reuse, R20, R3 ;  /* 0x000000141b227223 */ /* 0x040fe20000000003 */
[----:B------:R-:W-:Y:S01]  /*7190*/  LOP3.LUT R20, R50, 0xffffe000, RZ, 0xc0, !PT ;  /* 0xffffe00032147812 */ /* 0x000fe200078ec0ff */
[C---:B------:R-:W-:Y:S01]  /*71a0*/  FMUL R5, R24.reuse, R12 ;  /* 0x0000000c18057220 */ /* 0x040fe20000400000 */
[----:B------:R-:W-:Y:S01]  /*71b0*/  F2FP.TF32.F32.PACK_B R33, R33 ;  /* 0x00000021ff21723e */ /* 0x000fe200024050ff */
[C---:B------:R-:W-:Y:S01]  /*71c0*/  FMUL R6, R24.reuse, R13 ;  /* 0x0000000d18067220 */ /* 0x040fe20000400000 */
[----:B------:R-:W-:Y:S01]  /*71d0*/  F2FP.TF32.F32.PACK_B R34, R34 ;  /* 0x00000022ff22723e */ /* 0x000fe200024050ff */
[----:B------:R-:W-:Y:S01]  /*71e0*/  FMUL R7, R24, R14 ;  /* 0x0000000e18077220 */ /* 0x000fe20000400000 */
[----:B------:R-:W-:Y:S01]  /*71f0*/  FFMA R35, R27, R41, R4 ;  /* 0x000000291b237223 */ /* 0x000fe20000000004 */
[----:B------:R-:W-:Y:S01]  /*7200*/  LOP3.LUT R41, R51, 0xffffe000, RZ, 0xc0, !PT ;  /* 0xffffe00033297812 */ /* 0x000fe200078ec0ff */
[C---:B------:R-:W-:Y:S01]  /*7210*/  FFMA R36, R27.reuse, R26, R5 ;  /* 0x0000001a1b247223 */ /* 0x040fe20000000005 */
[----:B------:R-:W-:Y:S01]  /*7220*/  LOP3.LUT R26, R46, 0xffffe000, RZ, 0xc0, !PT ;  /* 0xffffe0002e1a7812 */ /* 0x000fe200078ec0ff */
[C---:B------:R-:W-:Y:S01]  /*7230*/  FFMA R37, R27.reuse, R21, R6 ;  /* 0x000000151b257223 */ /* 0x040fe20000000006 */
[----:B------:R-:W-:Y:S01]  /*7240*/  FMUL R8, R24, R15 ;  /* 0x0000000f18087220 */ /* 0x000fe20000400000 */
[----:B------:R-:W-:Y:S01]  /*7250*/  FFMA R38, R27, R20, R7 ;  /* 0x000000141b267223 */ /* 0x000fe20000000007 */
[----:B------:R-:W-:Y:S01]  /*7260*/  LOP3.LUT R20, R44, 0xffffe000, RZ, 0xc0, !PT ;  /* 0xffffe0002c147812 */ /* 0x000fe200078ec0ff */
[C---:B------:R-:W-:Y:S01]  /*7270*/  FMUL R9, R24.reuse, R16 ;  /* 0x0000001018097220 */ /* 0x040fe20000400000 */
[----:B------:R-:W-:Y:S01]  /*7280*/  LOP3.LUT R21, R45, 0xffffe000, RZ, 0xc0, !PT ;  /* 0xffffe0002d157812 */ /* 0x000fe200078ec0ff */
[----:B------:R-:W-:Y:S01]  /*7290*/  FFMA R39, R27, R41, R8 ;  /* 0x000000291b277223 */ /* 0x000fe20000000008 */
[C---:B------:R-:W-:Y:S01]  /*72a0*/  FMUL R10, R24.reuse, R17 ;  /* 0x00000011180a7220 */ /* 0x040fe20000400000 */
[C---:B------:R-:W-:Y:S01]  /*72b0*/  FMUL R11, R24.reuse, R18 ;  /* 0x00000012180b7220 */ /* 0x040fe20000400000 */
[----:B------:R-:W-:Y:S01]  /*72c0*/  LOP3.LUT R41, R47, 0xffffe000, RZ, 0xc0, !PT ;  /* 0xffffe0002f297812 */ /* 0x000fe200078ec0ff */
[----:B------:R-:W-:Y:S01]  /*72d0*/  FMUL R12, R24, R19 ;  /* 0x00000013180c7220 */ /* 0x000fe20000400000 */
[----:B------:R-:W-:Y:S02]  /*72e0*/  F2FP.TF32.F32.PACK_B R35, R35 ;  /* 0x00000023ff23723e */ /* 0x000fe400024050ff */
[----:B------:R-:W-:Y:S02]  /*72f0*/  F2FP.TF32.F32.PACK_B R36, R36 ;  /* 0x00000024ff24723e */ /* 0x000fe400024050ff */
[----:B------:R-:W-:Y:S01]  /*7300*/  F2FP.TF32.F32.PACK_B R37, R37 ;  /* 0x00000025ff25723e */ /* 0x000fe200024050ff */
[----:B------:R2:W-:Y:S01]  /*7310*/  STSM.16.M88.4 [R78+0x2400], R32 ;  /* 0x002400204e007844 */ /* 0x0005e20000000200 */
[----:B------:R-:W-:Y:S01]  /*7320*/  F2FP.TF32.F32.PACK_B R38, R38 ;  /* 0x00000026ff26723e */ /* 0x000fe200024050ff */
[C---:B-1----:R-:W-:Y:S01]  /*7330*/  FFMA R28, R27.reuse, R20, R9 ;  /* 0x000000141b1c7223 */ /* 0x042fe20000000009 */
[C---:B------:R-:W-:Y:S01]  /*7340*/  FFMA R29, R27.reuse, R21, R10 ;  /* 0x000000151b1d7223 */ /* 0x040fe2000000000a */
[C---:B------:R-:W-:Y:S01]  /*7350*/  FFMA R30, R27.reuse, R26, R11 ;  /* 0x0000001a1b1e7223 */ /* 0x040fe2000000000b */
[----:B------:R-:W-:Y:S01]  /*7360*/  FFMA R31, R27, R41, R12 ;  /* 0x000000291b1f7223 */ /* 0x000fe2000000000c */
[----:B------:R-:W-:Y:S02]  /*7370*/  F2FP.TF32.F32.PACK_B R39, R39 ;  /* 0x00000027ff27723e */ /* 0x000fe400024050ff */
[----:B------:R-:W-:Y:S02]  /*7380*/  F2FP.TF32.F32.PACK_B R28, R28 ;  /* 0x0000001cff1c723e */ /* 0x000fe400024050ff */
[----:B------:R-:W-:Y:S01]  /*7390*/  F2FP.TF32.F32.PACK_B R29, R29 ;  /* 0x0000001dff1d723e */ /* 0x000fe200024050ff */
[----:B------:R2:W-:Y:S01]  /*73a0*/  STSM.16.M88.4 [R81+0x2000], R36 ;  /* 0x0020002451007844 */ /* 0x0005e20000000200 */
[----:B------:R-:W-:Y:S02]  /*73b0*/  F2FP.TF32.F32.PACK_B R30, R30 ;  /* 0x0000001eff1e723e */ /* 0x000fe400024050ff */
[----:B------:R-:W-:Y:S05]  /*73c0*/  F2FP.TF32.F32.PACK_B R31, R31 ;  /* 0x0000001fff1f723e */ /* 0x000fea00024050ff */
[----:B------:R2:W-:Y:S01]  /*73d0*/  STSM.16.M88.4 [R82+0x2000], R28 ;  /* 0x0020001c52007844 */ /* 0x0005e20000000200 */
[----:B------:R-:W-:Y:S01]  /*73e0*/  @!PT LDS RZ, [RZ] ;  /* 0x00000000fffff984 */ /* 0x000fe20000000800 */
[----:B------:R-:W-:Y:S01]  /*73f0*/  @!PT LDS RZ, [RZ] ;  /* 0x00000000fffff984 */ /* 0x000fe20000000800 */
[----:B------:R-:W-:Y:S01]  /*7400*/  @!PT LDS RZ, [RZ] ;  /* 0x00000000fffff984 */ /* 0x000fe20000000800 */
[----:B------:R-:W-:Y:S01]  /*7410*/  @!PT LDS RZ, [RZ] ;  /* 0x00000000fffff984 */ /* 0x000fe20000000800 */
[----:B------:R1:W-:Y:S07]  /*7420*/  MEMBAR.ALL.CTA ;  /* 0x0000000000007992 */ /* 0x0003ee0000008000 */
[----:B-1----:R-:W1:Y:S02]  /*7430*/  FENCE.VIEW.ASYNC.S ;  /* 0x00000000000073c6 */ /* 0x002e640000000000 */
[----:B-1----:R-:W-:Y:S06]  /*7440*/  BAR.SYNC.DEFER_BLOCKING 0x1, 0x80 ;  /* 0x0042000000007b1d */ /* 0x002fec0000010000 */
[----:B------:R-:W-:Y:S05]  /*7450*/  @P0 BRA `(.L_x_116) ;  /* 0x0000000000280947 */ /* 0x000fea0003800000 */
[----:B------:R-:W1:Y:S01]  /*7460*/  LDCU.64 UR6, c[0x0][0x348] ;  /* 0x00006900ff0677ac */ /* 0x000e620008000a00 */
[----:B------:R-:W-:Y:S02]  /*7470*/  UIADD3 UR9, UPT, UPT, UR49, 0x20, URZ ;  /* 0x0000002031097890 */ /* 0x000fe4000fffe0ff */
[----:B------:R-:W-:Y:S01]  /*7480*/  UIADD3 UR8, UPT, UPT, UR44, 0x2400, URZ ;  /* 0x000024002c087890 */ /* 0x000fe2000fffe0ff */
[----:B------:R-:W-:Y:S01]  /*7490*/  UMOV UR10, UR50 ;  /* 0x00000032000a7c82 */ /* 0x000fe20008000000 */
[----:B------:R-:W-:Y:S01]  /*74a0*/  UMOV UR11, UR36 ;  /* 0x00000024000b7c82 */ /* 0x000fe20008000000 */
[----:B-1----:R-:W-:Y:S04]  /*74b0*/  UIADD3 UR4, UP0, UPT, UR6, 0x680, URZ ;  /* 0x0000068006047890 */ /* 0x002fe8000ff1e0ff */
[----:B------:R-:W-:Y:S09]  /*74c0*/  UIADD3.X UR5, UPT, UPT, URZ, UR7, URZ, UP0, !UPT ;  /* 0x00000007ff057290 */ /* 0x000ff200087fe4ff */
[----:B------:R1:W-:Y:S01]  /*74d0*/  UTMASTG.3D [UR8], [UR4] ;  /* 0x00000008040073b5 */ /* 0x0003e20008010000 */
[----:B------:R0:W-:Y:S01]  /*74e0*/  UTMACMDFLUSH ;  /* 0x00000000000079b7 */ /* 0x0001e20000000000 */
[----:B-1----:R-:W-:Y:S04]  /*74f0*/  DEPBAR.LE SB0, 0x1 ;  /* 0x000080400000791a */ /* 0x002fe80000000000 */
.L_x_116:
[----:B------:R-:W-:Y:S05]  /*7500*/  BSYNC.RECONVERGENT B0 ;  /* 0x0000000000007941 */ /* 0x000fea0003800200 */
.L_x_115:
[----:B------:R-:W-:Y:S01]  /*7510*/  BAR.SYNC.DEFER_BLOCKING 0x1, 0x80 ;  /* 0x0042000000007b1d */ /* 0x000fe20000010000 */
[----:B------:R-:W-:Y:S04]  /*7520*/  UIADD3 UR4, UPT, UPT, UR46, 0x1, URZ ;  /* 0x000000012e047890 */ /* 0x000fe8000fffe0ff */
[----:B------:R-:W-:Y:S04]  /*7530*/  UISETP.NE.AND UP0, UPT, UR4, 0x4, UPT ;  /* 0x000000040400788c */ /* 0x000fe8000bf05270 */
[----:B------:R-:W-:Y:S01]  /*7540*/  USEL UR45, UR4, URZ, UP0 ;  /* 0x000000ff042d7287 */ /* 0x000fe20008000000 */
[----:B------:R1:W-:Y:S01]  /*7550*/  @P6 SYNCS.ARRIVE.TRANS64.RED.A1T0 RZ, [R40+URZ], RZ ;  /* 0x000000ff28ff69a7 */ /* 0x0003e200081004ff */
[----:B------:R-:W-:Y:S01]  /*7560*/  BSSY B1, `(.L_x_117) ;  /* 0x0000018000017945 */ /* 0x000fe20003800000 */
[----:B------:R-:W3:Y:S02]  /*7570*/  @P6 SYNCS.PHASECHK.TRANS64.TRYWAIT P0, [R89+URZ+0x50], R90 ;  /* 0x0000505a590065a7 */ /* 0x000ee400080011ff */
[----:B---3--:R-:W-:Y:S01]  /*7580*/  @P6 SEL R85, RZ, 0x1, !P0 ;  /* 0x00000001ff556807 */ /* 0x008fe20004000000 */
[----:B-1----:R-:W-:Y:S06]  /*7590*/  @!P6 BRA `(.L_x_118) ;  /* 0x000000000050e947 */ /* 0x002fec0003800000 */
        /* <DEDUP_REMOVED lines=8> */
[----:B------:R-:W-:Y:S04]  /*7620*/  SHF.L.U32 R4, R73, 0x1f, RZ ;  /* 0x0000001f49047819 */ /* 0x000fe800000006ff */
[----:B------:R-:W1:Y:S02]  /*7630*/  SYNCS.PHASECHK.TRANS64.TRYWAIT P0, [R89+URZ+0x50], R4 ;  /* 0x00005004590075a7 */ /* 0x000e6400080011ff */
[----:B-1----:R-:W-:Y:S05]  /*7640*/  @!P0 BRA `(.L_x_121) ;  /* 0x00000020001c8947 */ /* 0x002fea0003800000 */
.L_x_120:
[----:B------:R-:W-:Y:S05]  /*7650*/  BSYNC B0 ;  /* 0x0000000000007941 */ /* 0x000fea0003800000 */
.L_x_119:
        /* <DEDUP_REMOVED lines=8> */
.L_x_118:
[----:B------:R-:W-:Y:S05]  /*76e0*/  BSYNC B1 ;  /* 0x0000000000017941 */ /* 0x000fea0003800000 */
.L_x_117:
[----:B-1----:R-:W-:Y:S05]  /*76f0*/  VIADD R3, R25, 0x40 ;  /* 0x0000004019037836 */ /* 0x002fea0000000000 */
[----:B------:R-:W-:Y:S04]  /*7700*/  SHF.R.U32.HI R3, RZ, 0x15, R3 ;  /* 0x00000015ff037819 */ /* 0x000fe80000011603 */
[----:B------:R-:W-:Y:S11]  /*7710*/  LOP3.LUT P0, RZ, R3, 0x3, R64, 0x48, !PT ;  /* 0x0000000303ff7812 */ /* 0x000ff60007804840 */
[----:B------:R-:W-:Y:S02]  /*7720*/  @!UPT UIADD3 URZ, UPT, UPT, URZ, URZ, URZ ;  /* 0x000000fffffff290 */ /* 0x000fe4000fffe0ff */
[----:B------:R-:W-:Y:S05]  /*7730*/  @!P0 BRA `(.L_x_122) ;  /* 0x0000000000408947 */ /* 0x000fea0003800000 */
[----:B------:R-:W1:Y:S01]  /*7740*/  LDCU.64 UR8, c[0x4][0x70] ;  /* 0x01000e00ff0877ac */ /* 0x000e620008000a00 */
[----:B------:R-:W-:Y:S01]  /*7750*/  MOV R3, 0x0 ;  /* 0x0000000000037802 */ /* 0x000fe20000000f00 */
[----:B------:R-:W-:Y:S02]  /*7760*/  HFMA2 R12, -RZ, RZ, 0, 5.9604644775390625e-08 ;  /* 0x00000001ff0c7431 */ /* 0x000fe400000001ff */
[----:B------:R-:W-:Y:S02]  /*7770*/  IMAD.MOV.U32 R8, RZ, RZ, 0x192 ;  /* 0x00000192ff087424 */ /* 0x000fe400078e00ff */
[----:B------:R-:W-:Y:S01]  /*7780*/  IMAD.MOV.U32 R13, RZ, RZ, RZ ;  /* 0x000000ffff0d7224 */ /* 0x000fe200078e00ff */
[----:B------:R-:W5:Y:S01]  /*7790*/  LDCU.64 UR6, c[0x4][0x78] ;  /* 0x01000f00ff0677ac */ /* 0x000f620008000a00 */
[----:B------:R-:W2:Y:S01]  /*77a0*/  LDC.64 R2, c[0x4][R3] ;  /* 0x0100000003027b82 */ /* 0x000ea20000000a00 */
[----:B------:R-:W3:Y:S01]  /*77b0*/  LDCU.64 UR4, c[0x4][0x10] ;  /* 0x01000200ff0477ac */ /* 0x000ee20008000a00 */
[----:B-1----:R-:W-:Y:S01]  /*77c0*/  MOV R5, UR9 ;  /* 0x0000000900057c02 */ /* 0x002fe20008000f00 */
[----:B------:R-:W-:Y:S01]  /*77d0*/  IMAD.U32 R4, RZ, RZ, UR8 ;  /* 0x00000008ff047e24 */ /* 0x000fe2000f8e00ff */
[----:B-----5:R-:W-:Y:S01]  /*77e0*/  MOV R7, UR7 ;  /* 0x0000000700077c02 */ /* 0x020fe20008000f00 */
[----:B------:R-:W-:Y:S01]  /*77f0*/  IMAD.U32 R6, RZ, RZ, UR6 ;  /* 0x00000006ff067e24 */ /* 0x000fe2000f8e00ff */
[----:B---3--:R-:W-:Y:S01]  /*7800*/  MOV R11, UR5 ;  /* 0x00000005000b7c02 */ /* 0x008fe20008000f00 */
[----:B------:R-:W-:Y:S02]  /*7810*/  IMAD.U32 R10, RZ, RZ, UR4 ;  /* 0x00000004ff0a7e24 */ /* 0x000fe4000f8e00ff */
[----:B------:R-:W-:Y:S07]  /*7820*/  LEPC R20, `(.L_x_122) ;  /* 0x000000001014794e */ /* 0x000fee0000000000 */
[----:B--2-4-:R-:W-:Y:S05]  /*7830*/  CALL.ABS.NOINC R2 ;  /* 0x0000000002007343 */ /* 0x014fea0003c00000 */
.L_x_122:
[----:B---3--:R-:W-:Y:S01]  /*7840*/  LOP3.LUT R20, R56, 0xffffe000, RZ, 0xc0, !PT ;  /* 0xffffe00038147812 */ /* 0x008fe200078ec0ff */
[----:B------:R-:W-:Y:S05]  /*7850*/  WARPSYNC.ALL ;  /* 0x0000000000007948 */ /* 0x000fea0003800000 */
[----:B------:R-:W-:Y:S01]  /*7860*/  R2UR UR4, R25 ;  /* 0x00000000190472ca */ /* 0x000fe200000e0000 */
[----:B------:R-:W-:Y:S01]  /*7870*/  IMAD.U32 R89, RZ, RZ, UR45 ;  /* 0x0000002dff597e24 */ /* 0x000fe2000f8e00ff */
[----:B------:R-:W-:Y:S01]  /*7880*/  LOP3.LUT R21, R57, 0xffffe000, RZ, 0xc0, !PT ;  /* 0xffffe00039157812 */ /* 0x000fe200078ec0ff */
[----:B------:R-:W-:Y:S01]  /*7890*/  BSSY.RECONVERGENT B0, `(.L_x_123) ;  /* 0x000005d000007945 */ /* 0x000fe20003800200 */
[----:B------:R-:W-:Y:S02]  /*78a0*/  LOP3.LUT R41, R58, 0xffffe000, RZ, 0xc0, !PT ;  /* 0xffffe0003a297812 */ /* 0x000fe400078ec0ff */
[----:B----4-:R-:W-:Y:S02]  /*78b0*/  LOP3.LUT R26, R54, 0xffffe000, RZ, 0xc0, !PT ;  /* 0xffffe000361a7812 */ /* 0x010fe400078ec0ff */
[----:B------:R-:W-:Y:S02]  /*78c0*/  LOP3.LUT R40, R50, 0xffffe000, RZ, 0xc0, !PT ;  /* 0xffffe00032287812 */ /* 0x000fe400078ec0ff */
[----:B------:R-:W-:Y:S02]  /*78d0*/  ISETP.NE.AND P6, PT, R77, RZ, PT ;  /* 0x000000ff4d00720c */ /* 0x000fe40003fc5270 */
[----:B------:R-:W-:Y:S01]  /*78e0*/  ISETP.NE.AND P0, PT, R76, RZ, PT ;  /* 0x000000ff4c00720c */ /* 0x000fe20003f05270 */
[----:B------:R-:W1:Y:S01]  /*78f0*/  LDTM.16dp128bit.x8 R4, tmem[UR4+0x40] ;  /* 0x00004004000479ee */ /* 0x000e620008180000 */
[----:B------:R-:W-:Y:S09]  /*7900*/  LEA R92, R83, UR44, 0x3 ;  /* 0x0000002c535c7c11 */ /* 0x000ff2000f8e18ff */
[----:B------:R-:W-:Y:S05]  /*7910*/  @P6 LEA R89, R89, UR44, 0x3 ;  /* 0x0000002c59596c11 */ /* 0x000fea000f8e18ff */
[----:B------:R-:W-:Y:S01]  /*7920*/  @P6 VIADD R90, R89, 0x70 ;  /* 0x00000070595a6836 */ /* 0x000fe20000000000 */
[----:B------:R-:W-:Y:S04]  /*7930*/  @P6 SHF.L.U32 R89, R73, 0x1f, RZ ;  /* 0x0000001f49596819 */ /* 0x000fe800000006ff */
[----:B------:R-:W-:Y:S01]  /*7940*/  @P6 PRMT R90, R87, 0x654, R90 ;  /* 0x00000654575a6816 */ /* 0x000fe2000000005a */
[C---:B-1----:R-:W-:Y:S01]  /*7950*/  FMUL R0, R24.reuse, R4 ;  /* 0x0000000418007220 */ /* 0x042fe20000400000 */
[C---:B------:R-:W-:Y:S01]  /*7960*/  FMUL R2, R24.reuse, R5 ;  /* 0x0000000518027220 */ /* 0x040fe20000400000 */
[C---:B------:R-:W-:Y:S01]  /*7970*/  FMUL R3, R24.reuse, R10 ;  /* 0x0000000a18037220 */ /* 0x040fe20000400000 */
[----:B------:R-:W-:Y:S01]  /*7980*/  FMUL R4, R24, R11 ;  /* 0x0000000b18047220 */ /* 0x000fe20000400000 */
[C---:B--2---:R-:W-:Y:S01]  /*7990*/  FFMA R28, R27.reuse, R20, R0 ;  /* 0x000000141b1c7223 */ /* 0x044fe20000000000 */
[----:B------:R-:W-:Y:S01]  /*79a0*/  LOP3.LUT R20, R52, 0xffffe000, RZ, 0xc0, !PT ;  /* 0xffffe00034147812 */ /* 0x000fe200078ec0ff */
        /* <DEDUP_REMOVED lines=14> */
[----:B------:R-:W-:Y:S01]  /*7a90*/  FFMA R32, R27, R20, R0 ;  /* 0x000000141b207223 */ /* 0x000fe20000000000 */
        /* <DEDUP_REMOVED lines=12> */
[C---:B------:R-:W-:Y:S01]  /*7b60*/  FFMA R35, R27.reuse, R20, R4 ;  /* 0x000000141b237223 */ /* 0x040fe20000000004 */
[----:B------:R-:W-:Y:S01]  /*7b70*/  LOP3.LUT R20, R44, 0xffffe000, RZ, 0xc0, !PT ;  /* 0xffffe0002c147812 */ /* 0x000fe200078ec0ff */
[C---:B------:R-:W-:Y:S01]  /*7b80*/  FMUL R8, R24.reuse, R15 ;  /* 0x0000000f18087220 */ /* 0x040fe20000400000 */
[C---:B------:R-:W-:Y:S01]  /*7b90*/  FFMA R36, R27.reuse, R26, R5 ;  /* 0x0000001a1b247223 */ /* 0x040fe20000000005 */
[C---:B------:R-:W-:Y:S01]  /*7ba0*/  FFMA R37, R27.reuse, R21, R6 ;  /* 0x000000151b257223 */ /* 0x040fe20000000006 */
[----:B------:R-:W-:Y:S01]  /*7bb0*/  FFMA R38, R27, R40, R7 ;  /* 0x000000281b267223 */ /* 0x000fe20000000007 */
[C---:B------:R-:W-:Y:S01]  /*7bc0*/  FMUL R9, R24.reuse, R16 ;  /* 0x0000001018097220 */ /* 0x040fe20000400000 */
[----:B------:R-:W-:Y:S01]  /*7bd0*/  LOP3.LUT R21, R45, 0xffffe000, RZ, 0xc0, !PT ;  /* 0xffffe0002d157812 */ /* 0x000fe200078ec0ff */
[----:B------:R-:W-:Y:S01]  /*7be0*/  FFMA R39, R27, R41, R8 ;  /* 0x000000291b277223 */ /* 0x000fe20000000008 */
[----:B------:R-:W-:Y:S01]  /*7bf0*/  FMUL R10, R24, R17 ;  /* 0x00000011180a7220 */ /* 0x000fe20000400000 */
[----:B------:R-:W-:Y:S01]  /*7c00*/  LOP3.LUT R26, R46, 0xffffe000, RZ, 0xc0, !PT ;  /* 0xffffe0002e1a7812 */ /* 0x000fe200078ec0ff */
        /* <DEDUP_REMOVED lines=37> */
.L_x_124:
[----:B------:R-:W-:Y:S05]  /*7e60*/  BSYNC.RECONVERGENT B0 ;  /* 0x0000000000007941 */ /* 0x000fea0003800200 */
.L_x_123:
        /* <DEDUP_REMOVED lines=20> */
.L_x_128:
[----:B------:R-:W-:Y:S05]  /*7fb0*/  BSYNC B0 ;  /* 0x0000000000007941 */ /* 0x000fea0003800000 */
.L_x_127:
[----:B------:R-:W-:Y:S11]  /*7fc0*/  ISETP.NE.AND P0, PT, R86, RZ, PT ;  /* 0x000000ff5600720c */ /* 0x000ff60003f05270 */
[----:B------:R-:W-:Y:S02]  /*7fd0*/  @!UPT UIADD3 URZ, UPT, UPT, URZ, URZ, URZ ;  /* 0x000000fffffff290 */ /* 0x000fe4000fffe0ff */
[----:B------:R-:W-:Y:S01]  /*7fe0*/  @P0 IADD3 R2, PT, PT, R74, R5, RZ ;  /* 0x000000054a020210 */ /* 0x000fe20007ffe0ff */
[----:B------:R-:W-:Y:S05]  /*7ff0*/  @P0 WARPSYNC.ALL ;  /* 0x0000000000000948 */ /* 0x000fea0003800000 */
[----:B------:R3:W4:Y:S04]  /*8000*/  @P0 LDSM.16.M88.4 R56, [R83+UR44+0x400] ;  /* 0x0004002c5338083b */ /* 0x0007280008000200 */
[----:B------:R3:W1:Y:S04]  /*8010*/  @P0 LDSM.16.M88.4 R52, [R0+0x400] ;  /* 0x000400000034083b */ /* 0x0006680000000200 */
[----:B------:R3:W1:Y:S04]  /*8020*/  @P0 LDSM.16.M88.4 R48, [R5+0x400] ;  /* 0x000400000530083b */ /* 0x0006680000000200 */
[----:B------:R3:W1:Y:S02]  /*8030*/  @P0 LDSM.16.M88.4 R44, [R2+0x400] ;  /* 0x00040000022c083b */ /* 0x0006640000000200 */
.L_x_126:
[----:B------:R-:W-:Y:S05]  /*8040*/  BSYNC B1 ;  /* 0x0000000000017941 */ /* 0x000fea0003800000 */
.L_x_125:
        /* <DEDUP_REMOVED lines=11> */
[----:B---3--:R-:W3:Y:S01]  /*8100*/  LDC.64 R2, c[0x4][R3] ;  /* 0x0100000003027b82 */ /* 0x008ee20000000a00 */
[----:B------:R-:W2:Y:S01]  /*8110*/  LDCU.64 UR4, c[0x4][0x10] ;  /* 0x01000200ff0477ac */ /* 0x000ea20008000a00 */
[----:B-1----:R-:W-:Y:S01]  /*8120*/  MOV R5, UR9 ;  /* 0x0000000900057c02 */ /* 0x002fe20008000f00 */
[----:B------:R-:W-:Y:S01]  /*8130*/  IMAD.U32 R4, RZ, RZ, UR8 ;  /* 0x00000008ff047e24 */ /* 0x000fe2000f8e00ff */
[----:B-----5:R-:W-:Y:S01]  /*8140*/  MOV R7, UR7 ;  /* 0x0000000700077c02 */ /* 0x020fe20008000f00 */
[----:B------:R-:W-:Y:S01]  /*8150*/  IMAD.U32 R6, RZ, RZ, UR6 ;  /* 0x00000006ff067e24 */ /* 0x000fe2000f8e00ff */
[----:B--2---:R-:W-:Y:S01]  /*8160*/  MOV R11, UR5 ;  /* 0x00000005000b7c02 */ /* 0x004fe20008000f00 */
[----:B------:R-:W-:Y:S02]  /*8170*/  IMAD.U32 R10, RZ, RZ, UR4 ;  /* 0x00000004ff0a7e24 */ /* 0x000fe4000f8e00ff */
[----:B------:R-:W-:Y:S07]  /*8180*/  LEPC R20, `(.L_x_130) ;  /* 0x000000001014794e */ /* 0x000fee0000000000 */
[----:B---34-:R-:W-:Y:S05]  /*8190*/  CALL.ABS.NOINC R2 ;  /* 0x0000000002007343 */ /* 0x018fea0003c00000 */
.L_x_130:
[----:B------:R-:W-:Y:S01]  /*81a0*/  ISETP.NE.AND P0, PT, R76, RZ, PT ;  /* 0x000000ff4c00720c */ /* 0x000fe20003f05270 */
[----:B------:R-:W-:Y:S05]  /*81b0*/  WARPSYNC.ALL ;  /* 0x0000000000007948 */ /* 0x000fea0003800000 */
[----:B------:R-:W-:Y:S01]  /*81c0*/  R2UR UR4, R25 ;  /* 0x00000000190472ca */ /* 0x000fe200000e0000 */
[----:B------:R-:W1:Y:S01]  /*81d0*/  S2UR UR5, SR_CgaCtaId ;  /* 0x00000000000579c3 */ /* 0x000e620000008800 */
[----:B---34-:R-:W-:Y:S01]  /*81e0*/  LOP3.LUT R0, R56, 0xffffe000, RZ, 0xc0, !PT ;  /* 0xffffe00038007812 */ /* 0x018fe200078ec0ff */
[----:B------:R-:W-:Y:S01]  /*81f0*/  BSSY.RECONVERGENT B0, `(.L_x_131) ;  /* 0x000005c000007945 */ /* 0x000fe20003800200 */
[----:B------:R-:W-:Y:S02]  /*8200*/  LOP3.LUT R2, R57, 0xffffe000, RZ, 0xc0, !PT ;  /* 0xffffe00039027812 */ /* 0x000fe400078ec0ff */
[----:B------:R-:W-:Y:S02]  /*8210*/  LOP3.LUT R3, R58, 0xffffe000, RZ, 0xc0, !PT ;  /* 0xffffe0003a037812 */ /* 0x000fe400078ec0ff */
[----:B------:R-:W-:Y:S02]  /*8220*/  LOP3.LUT R20, R59, 0xffffe000, RZ, 0xc0, !PT ;  /* 0xffffe0003b147812 */ /* 0x000fe400078ec0ff */
[----:B------:R-:W-:Y:S02]  /*8230*/  LOP3.LUT R21, R52, 0xffffe000, RZ, 0xc0, !PT ;  /* 0xffffe00034157812 */ /* 0x000fe400078ec0ff */
[----:B------:R-:W-:Y:S01]  /*8240*/  LOP3.LUT R26, R53, 0xffffe000, RZ, 0xc0, !PT ;  /* 0xffffe000351a7812 */ /* 0x000fe200078ec0ff */
[----:B------:R-:W3:Y:S01]  /*8250*/  LDTM.16dp128bit.x8 R4, tmem[UR4+0x60] ;  /* 0x00006004000479ee */ /* 0x000ee20008180000 */
[----:B------:R-:W-:Y:S01]  /*8260*/  R2UR UR4, R80 ;  /* 0x00000000500472ca */ /* 0x000fe200000e0000 */
[----:B------:R-:W-:Y:S01]  /*8270*/  NOP ;  /* 0x0000000000007918 */ /* 0x000fe20000000000 */
[----:B--2---:R-:W-:Y:S02]  /*8280*/  LOP3.LUT R29, R54, 0xffffe000, RZ, 0xc0, !PT ;  /* 0xffffe000361d7812 */ /* 0x004fe400078ec0ff */
[----:B------:R-:W-:Y:S02]  /*8290*/  LOP3.LUT R28, R55, 0xffffe000, RZ, 0xc0, !PT ;  /* 0xffffe000371c7812 */ /* 0x000fe400078ec0ff */
[----:B------:R-:W-:Y:S02]  /*82a0*/  LOP3.LUT R31, R48, 0xffffe000, RZ, 0xc0, !PT ;  /* 0xffffe000301f7812 */ /* 0x000fe400078ec0ff */
[----:B------:R-:W-:Y:S02]  /*82b0*/  LOP3.LUT R30, R49, 0xffffe000, RZ, 0xc0, !PT ;  /* 0xffffe000311e7812 */ /* 0x000fe400078ec0ff */
[----:B------:R-:W-:Y:S02]  /*82c0*/  LOP3.LUT R33, R50, 0xffffe000, RZ, 0xc0, !PT ;  /* 0xffffe00032217812 */ /* 0x000fe400078ec0ff */
[----:B------:R-:W-:Y:S01]  /*82d0*/  LOP3.LUT R32, R51, 0xffffe000, RZ, 0xc0, !PT ;  /* 0xffffe00033207812 */ /* 0x000fe200078ec0ff */
[----:B------:R-:W-:Y:S01]  /*82e0*/  UIADD3 UR4, UPT, UPT, UR4, 0xe0, URZ ;  /* 0x000000e004047890 */ /* 0x000fe2000fffe0ff */
[----:B------:R-:W-:Y:S02]  /*82f0*/  LOP3.LUT R35, R44, 0xffffe000, RZ, 0xc0, !PT ;  /* 0xffffe0002c237812 */ /* 0x000fe400078ec0ff */
[----:B------:R-:W-:Y:S02]  /*8300*/  LOP3.LUT R34, R45, 0xffffe000, RZ, 0xc0, !PT ;  /* 0xffffe0002d227812 */ /* 0x000fe400078ec0ff */
[----:B------:R-:W-:Y:S02]  /*8310*/  LOP3.LUT R37, R46, 0xffffe000, RZ, 0xc0, !PT ;  /* 0xffffe0002e257812 */ /* 0x000fe400078ec0ff */
[----:B------:R-:W-:Y:S01]  /*8320*/  LOP3.LUT R36, R47, 0xffffe000, RZ, 0xc0, !PT ;  /* 0xffffe0002f247812 */ /* 0x000fe200078ec0ff */
[C---:B---3--:R-:W-:Y:S01]  /*8330*/  FMUL R4, R24.reuse, R4 ;  /* 0x0000000418047220 */ /* 0x048fe20000400000 */
[C---:B------:R-:W-:Y:S01]  /*8340*/  FMUL R5, R24.reuse, R5 ;  /* 0x0000000518057220 */ /* 0x040fe20000400000 */
[C---:B------:R-:W-:Y:S01]  /*8350*/  FMUL R6, R24.reuse, R6 ;  /* 0x0000000618067220 */ /* 0x040fe20000400000 */
[C---:B------:R-:W-:Y:S01]  /*8360*/  FMUL R7, R24.reuse, R7 ;  /* 0x0000000718077220 */ /* 0x040fe20000400000 */
[C---:B------:R-:W-:Y:S01]  /*8370*/  FFMA R4, R27.reuse, R0, R4 ;  /* 0x000000001b047223 */ /* 0x040fe20000000004 */
[C---:B------:R-:W-:Y:S01]  /*8380*/  FMUL R8, R24.reuse, R8 ;  /* 0x0000000818087220 */ /* 0x040fe20000400000 */
[C---:B------:R-:W-:Y:S01]  /*8390*/  FFMA R5, R27.reuse, R2, R5 ;  /* 0x000000021b057223 */ /* 0x040fe20000000005 */
[C---:B------:R-:W-:Y:S01]  /*83a0*/  FMUL R9, R24.reuse, R9 ;  /* 0x0000000918097220 */ /* 0x040fe20000400000 */
[C---:B------:R-:W-:Y:S01]  /*83b0*/  FFMA R6, R27.reuse, R3, R6 ;  /* 0x000000031b067223 */ /* 0x040fe20000000006 */
[----:B------:R-:W-:Y:S01]  /*83c0*/  F2FP.TF32.F32.PACK_B R4, R4 ;  /* 0x00000004ff04723e */ /* 0x000fe200024050ff */
[C---:B------:R-:W-:Y:S01]  /*83d0*/  FMUL R10, R24.reuse, R10 ;  /* 0x0000000a180a7220 */ /* 0x040fe20000400000 */
[----:B------:R-:W-:Y:S01]  /*83e0*/  F2FP.TF32.F32.PACK_B R5, R5 ;  /* 0x00000005ff05723e */ /* 0x000fe200024050ff */
[C---:B------:R-:W-:Y:S01]  /*83f0*/  FFMA R7, R27.reuse, R20, R7 ;  /* 0x000000141b077223 */ /* 0x040fe20000000007 */
[C---:B------:R-:W-:Y:S01]  /*8400*/  FMUL R11, R24.reuse, R11 ;  /* 0x0000000b180b7220 */ /* 0x040fe20000400000 */
[----:B-1----:R-:W-:Y:S01]  /*8410*/  UPRMT UR4, UR5, 0x654, UR4 ;  /* 0x0000065405047896 */ /* 0x002fe20008000004 */
[C---:B------:R-:W-:Y:S01]  /*8420*/  FFMA R8, R27.reuse, R21, R8 ;  /* 0x000000151b087223 */ /* 0x040fe20000000008 */
[C---:B------:R-:W-:Y:S01]  /*8430*/  FMUL R12, R24.reuse, R12 ;  /* 0x0000000c180c7220 */ /* 0x040fe20000400000 */
[C---:B------:R-:W-:Y:S01]  /*8440*/  FFMA R9, R27.reuse, R26, R9 ;  /* 0x0000001a1b097223 */ /* 0x040fe20000000009 */
[C---:B------:R-:W-:Y:S01]  /*8450*/  FMUL R13, R24.reuse, R13 ;  /* 0x0000000d180d7220 */ /* 0x040fe20000400000 */
[C---:B------:R-:W-:Y:S01]  /*8460*/  FFMA R10, R27.reuse, R29, R10 ;  /* 0x0000001d1b0a7223 */ /* 0x040fe2000000000a */
[C---:B------:R-:W-:Y:S01]  /*8470*/  FMUL R14, R24.reuse, R14 ;  /* 0x0000000e180e7220 */ /* 0x040fe20000400000 */
[C---:B------:R-:W-:Y:S01]  /*8480*/  FFMA R11, R27.reuse, R28, R11 ;  /* 0x0000001c1b0b7223 */ /* 0x040fe2000000000b */
[C---:B------:R-:W-:Y:S01]  /*8490*/  FMUL R15, R24.reuse, R15 ;  /* 0x0000000f180f7220 */ /* 0x040fe20000400000 */
[----:B------:R-:W-:Y:S01]  /*84a0*/  F2FP.TF32.F32.PACK_B R6, R6 ;  /* 0x00000006ff06723e */ /* 0x000fe200024050ff */
[C---:B------:R-:W-:Y:S01]  /*84b0*/  FFMA R12, R27.reuse, R31, R12 ;  /* 0x0000001f1b0c7223 */ /* 0x040fe2000000000c */
[----:B------:R-:W-:Y:S01]  /*84c0*/  F2FP.TF32.F32.PACK_B R7, R7 ;  /* 0x00000007ff07723e */ /* 0x000fe200024050ff */
[C---:B------:R-:W-:Y:S01]  /*84d0*/  FMUL R16, R24.reuse, R16 ;  /* 0x0000001018107220 */ /* 0x040fe20000400000 */
[C---:B------:R-:W-:Y:S01]  /*84e0*/  FFMA R13, R27.reuse, R30, R13 ;  /* 0x0000001e1b0d7223 */ /* 0x040fe2000000000d */
[C---:B------:R-:W-:Y:S01]  /*84f0*/  FMUL R17, R24.reuse, R17 ;  /* 0x0000001118117220 */ /* 0x040fe20000400000 */
[C---:B------:R-:W-:Y:S01]  /*8500*/  FFMA R14, R27.reuse, R33, R14 ;  /* 0x000000211b0e7223 */ /* 0x040fe2000000000e */
[C---:B------:R-:W-:Y:S01]  /*8510*/  FMUL R18, R24.reuse, R18 ;  /* 0x0000001218127220 */ /* 0x040fe20000400000 */
[C---:B------:R-:W-:Y:S01]  /*8520*/  FFMA R15, R27.reuse, R32, R15 ;  /* 0x000000201b0f7223 */ /* 0x040fe2000000000f */
[----:B------:R-:W-:Y:S01]  /*8530*/  FMUL R19, R24, R19 ;  /* 0x0000001318137220 */ /* 0x000fe20000400000 */
[----:B------:R-:W-:Y:S01]  /*8540*/  F2FP.TF32.F32.PACK_B R8, R8 ;  /* 0x00000008ff08723e */ /* 0x000fe200024050ff */
[C---:B------:R-:W-:Y:S01]  /*8550*/  FFMA R16, R27.reuse, R35, R16 ;  /* 0x000000231b107223 */ /* 0x040fe20000000010 */
[----:B------:R-:W-:Y:S01]  /*8560*/  F2FP.TF32.F32.PACK_B R9, R9 ;  /* 0x00000009ff09723e */ /* 0x000fe200024050ff */
[----:B------:R-:W-:Y:S01]  /*8570*/  SYNCS.ARRIVE.TRANS64.RED.A1T0 RZ, [UR4], RZ ;  /* 0x000000ffffff79a7 */ /* 0x000fe20008100404 */
[----:B------:R1:W-:Y:S01]  /*8580*/  STSM.16.M88.4 [R79+0x6400], R4 ;  /* 0x006400044f007844 */ /* 0x0003e20000000200 */
[----:B------:R-:W-:Y:S01]  /*8590*/  F2FP.TF32.F32.PACK_B R10, R10 ;  /* 0x0000000aff0a723e */ /* 0x000fe200024050ff */
[C---:B------:R-:W-:Y:S01]  /*85a0*/  FFMA R17, R27.reuse, R34, R17 ;  /* 0x000000221b117223 */ /* 0x040fe20000000011 */
[----:B------:R-:W-:Y:S01]  /*85b0*/  F2FP.TF32.F32.PACK_B R11, R11 ;  /* 0x0000000bff0b723e */ /* 0x000fe200024050ff */
[C---:B------:R-:W-:Y:S01]  /*85c0*/  FFMA R18, R27.reuse, R37, R18 ;  /* 0x000000251b127223 */ /* 0x040fe20000000012 */
[----:B------:R-:W-:Y:S01]  /*85d0*/  FFMA R19, R27, R36, R19 ;  /* 0x000000241b137223 */ /* 0x000fe20000000013 */
[----:B------:R-:W-:Y:S02]  /*85e0*/  F2FP.TF32.F32.PACK_B R12, R12 ;  /* 0x0000000cff0c723e */ /* 0x000fe400024050ff */
[----:B------:R1:W-:Y:S01]  /*85f0*/  STSM.16.M88.4 [R78+0x6400], R8 ;  /* 0x006400084e007844 */ /* 0x0003e20000000200 */
[----:B------:R-:W-:Y:S02]  /*8600*/  F2FP.TF32.F32.PACK_B R13, R13 ;  /* 0x0000000dff0d723e */ /* 0x000fe400024050ff */
[----:B------:R-:W-:Y:S02]  /*8610*/  F2FP.TF32.F32.PACK_B R14, R14 ;  /* 0x0000000eff0e723e */ /* 0x000fe400024050ff */
        /* <DEDUP_REMOVED lines=16> */
[----:B------:R-:W-:Y:S02]  /*8720*/  UIADD3 UR9, UPT, UPT, UR49, 0x60, URZ ;  /* 0x0000006031097890 */ /* 0x000fe4000fffe0ff */
[----:B------:R-:W-:Y:S01]  /*8730*/  UIADD3 UR8, UPT, UPT, UR44, 0x6400, URZ ;  /* 0x000064002c087890 */ /* 0x000fe2000fffe0ff */
[----:B------:R-:W-:Y:S01]  /*8740*/  UMOV UR10, UR50 ;  /* 0x00000032000a7c82 */ /* 0x000fe20008000000 */
[----:B------:R-:W-:Y:S01]  /*8750*/  UMOV UR11, UR36 ;  /* 0x00000024000b7c82 */ /* 0x000fe20008000000 */
[----:B--2---:R-:W-:Y:S04]  /*8760*/  UIADD3 UR4, UP0, UPT, UR6, 0x680, URZ ;  /* 0x0000068006047890 */ /* 0x004fe8000ff1e0ff */
[----:B------:R-:W-:Y:S09]  /*8770*/  UIADD3.X UR5, UPT, UPT, URZ, UR7, URZ, UP0, !UPT ;  /* 0x00000007ff057290 */ /* 0x000ff200087fe4ff */
[----:B------:R2:W-:Y:S01]  /*8780*/  UTMASTG.3D [UR8], [UR4] ;  /* 0x00000008040073b5 */ /* 0x0005e20008010000 */
[----:B------:R0:W-:Y:S01]  /*8790*/  UTMACMDFLUSH ;  /* 0x00000000000079b7 */ /* 0x0001e20000000000 */
[----:B--2---:R-:W-:Y:S04]  /*87a0*/  DEPBAR.LE SB0, 0x1 ;  /* 0x000080400000791a */ /* 0x004fe80000000000 */
.L_x_132:
[----:B------:R-:W-:Y:S05]  /*87b0*/  BSYNC.RECONVERGENT B0 ;  /* 0x0000000000007941 */ /* 0x000fea0003800200 */
.L_x_131:
[----:B------:R-:W-:Y:S01]  /*87c0*/  BAR.SYNC.DEFER_BLOCKING 0x1, 0x80 ;  /* 0x0042000000007b1d */ /* 0x000fe20000010000 */
[----:B------:R-:W-:Y:S01]  /*87d0*/  UISETP.NE.AND UP0, UPT, UR47, -0x4, UPT ;  /* 0xfffffffc2f00788c */ /* 0x000fe2000bf05270 */
[----:B------:R-:W-:Y:S08]  /*87e0*/  IADD3 R0, PT, PT, R22, 0x1, RZ ;  /* 0x0000000116007810 */ /* 0x000ff00007ffe0ff */
[----:B------:R-:W-:Y:S05]  /*87f0*/  BRA.U !UP0, `(.L_x_133) ;  /* 0x0000000108247547 */ /* 0x000fea000b800000 */
[----:B------:R-:W-:Y:S01]  /*8800*/  ISETP.NE.AND P0, PT, R77, RZ, PT ;  /* 0x000000ff4d00720c */ /* 0x000fe20003f05270 */
[----:B------:R-:W-:Y:S01]  /*8810*/  IMAD.U32 R2, RZ, RZ, UR46 ;  /* 0x0000002eff027e24 */ /* 0x000fe2000f8e00ff */
[----:B------:R-:W-:Y:S04]  /*8820*/  UIADD3 UR4, UPT, UPT, UR46, 0x1, URZ ;  /* 0x000000012e047890 */ /* 0x000fe8000fffe0ff */
[----:B------:R-:W-:Y:S04]  /*8830*/  UISETP.NE.AND UP0, UPT, UR4, 0x4, UPT ;  /* 0x000000040400788c */ /* 0x000fe8000bf05270 */
[----:B------:R-:W-:Y:S03]  /*8840*/  USEL UR46, UR4, URZ, UP0 ;  /* 0x000000ff042e7287 */ /* 0x000fe60008000000 */
[----:B------:R-:W-:Y:S05]  /*8850*/  @P0 LEA R2, R2, UR44, 0x3 ;  /* 0x0000002c02020c11 */ /* 0x000fea000f8e18ff */
[----:B------:R-:W-:Y:S05]  /*8860*/  @P0 VIADD R2, R2, 0x70 ;  /* 0x0000007002020836 */ /* 0x000fea0000000000 */
[----:B------:R-:W-:Y:S04]  /*8870*/  @P0 PRMT R2, R87, 0x654, R2 ;  /* 0x0000065457020816 */ /* 0x000fe80000000002 */
[----:B------:R2:W-:Y:S03]  /*8880*/  @P0 SYNCS.ARRIVE.TRANS64.RED.A1T0 RZ, [R2+URZ], RZ ;  /* 0x000000ff02ff09a7 */ /* 0x0005e600081004ff */
.L_x_133:
[----:B------:R-:W-:Y:S01]  /*8890*/  R2UR UR5, R65 ;  /* 0x00000000410572ca */ /* 0x000fe200000e0000 */
[----:B------:R-:W-:Y:S01]  /*88a0*/  UISETP.NE.AND UP0, UPT, UR61, URZ, UPT ;  /* 0x000000ff3d00728c */ /* 0x000fe2000bf05270 */
[----:B------:R-:W-:Y:S01]  /*88b0*/  R2UR UR4, R66 ;  /* 0x00000000420472ca */ /* 0x000fe200000e0000 */
[----:B------:R-:W-:Y:S01]  /*88c0*/  UIADD3 UR47, UPT, UPT, UR47, 0x4, URZ ;  /* 0x000000042f2f7890 */ /* 0x000fe2000fffe0ff */
[----:B------:R-:W-:Y:S01]  /*88d0*/  ISETP.NE.AND P0, PT, R70, 0x2, PT ;  /* 0x000000024600780c */ /* 0x000fe20003f05270 */
[----:B------:R-:W-:Y:S01]  /*88e0*/  UMOV UR36, UR60 ;  /* 0x0000003c00247c82 */ /* 0x000fe20008000000 */
[----:B------:R-:W-:Y:S02]  /*88f0*/  ISETP.NE.AND P1, PT, R0, 0x4, PT ;  /* 0x000000040000780c */ /* 0x000fe40003f25270 */
[----:B--2---:R-:W-:Y:S02]  /*8900*/  SEL R2, RZ, 0x1, P0 ;  /* 0x00000001ff027807 */ /* 0x004fe40000000000 */
[----:B------:R-:W-:Y:S02]  /*8910*/  SEL R3, RZ, 0x1, P1 ;  /* 0x00000001ff037807 */ /* 0x000fe40000800000 */
[----:B------:R-:W-:Y:S01]  /*8920*/  LOP3.LUT R71, R71, R2, RZ, 0x3c, !PT ;  /* 0x0000000247477212 */ /* 0x000fe200078e3cff */
[----:B------:R-:W-:Y:S01]  /*8930*/  UIADD3 UR31, UPT, UPT, UR37, UR5, URZ ;  /* 0x00000005251f7290 */ /* 0x000fe2000fffe0ff */
[----:B------:R-:W-:Y:S01]  /*8940*/  LOP3.LUT R72, R72, R3, RZ, 0x3c, !PT ;  /* 0x0000000348487212 */ /* 0x000fe200078e3cff */
[----:B------:R-:W-:Y:S01]  /*8950*/  UIADD3 UR30, UPT, UPT, UR38, UR4, URZ ;  /* 0x00000004261e7290 */ /* 0x000fe2000fffe0ff */
[----:B------:R-:W-:Y:S02]  /*8960*/  SEL R70, R70, RZ, P0 ;  /* 0x000000ff46467207 */ /* 0x000fe40000000000 */
[----:B------:R-:W-:Y:S01]  /*8970*/  SEL R22, R0, RZ, P1 ;  /* 0x000000ff00167207 */ /* 0x000fe20000800000 */
[----:B------:R-:W-:Y:S08]  /*8980*/  BRA.U UP0, `(.L_x_134) ;  /* 0xffffffc9009c7547 */ /* 0x000ff0000b83ffff */
[----:B------:R-:W-:-:S13]  /*8990*/  R2UR UR4, R67 ;  /* 0x00000000430472ca */ /* 0x000fda00000e0000 */
[----:B------:R-:W-:-:S09]  /*89a0*/  UISETP.NE.AND UP0, UPT, UR4, URZ, UPT ;  /* 0x000000ff0400728c */ /* 0x000fd2000bf05270 */
[----:B------:R-:W-:Y:S05]  /*89b0*/  BRA.U !UP0, `(.L_x_135) ;  /* 0x0000000108487547 */ /* 0x000fea000b800000 */
[----:B------:R-:W2:Y:S02]  /*89c0*/  LDCU.64 UR4, c[0x0][0x890] ;  /* 0x00011200ff0477ac */ /* 0x000ea40008000a00 */
[----:B--2---:R-:W-:-:S04]  /*89d0*/  UISETP.NE.U32.AND UP0, UPT, UR4, URZ, UPT ;  /* 0x000000ff0400728c */ /* 0x004fc8000bf05070 */
[----:B------:R-:W-:-:S09]  /*89e0*/  UISETP.NE.AND.EX UP0, UPT, UR5, URZ, UPT, UP0 ;  /* 0x000000ff0500728c */ /* 0x000fd2000bf05300 */
[----:B------:R-:W-:Y:S05]  /*89f0*/  BRA.U UP0, `(.L_x_136) ;  /* 0x00000001000c7547 */ /* 0x000fea000b800000 */
[----:B------:R-:W-:-:S13]  /*8a00*/  FSETP.NEU.AND P0, PT, R27, RZ, PT ;  /* 0x000000ff1b00720b */ /* 0x000fda0003f0d000 */
[----:B------:R-:W-:Y:S05]  /*8a10*/  @!P0 EXIT ;  /* 0x000000000000894d */ /* 0x000fea0003800000 */
[----:B------:R-:W-:Y:S05]  /*8a20*/  BRA `(.L_x_135) ;  /* 0x00000000002c7947 */ /* 0x000fea0003800000 */
.L_x_136:
[----:B------:R-:W-:Y:S01]  /*8a30*/  ISETP.NE.AND P0, PT, R69, RZ, PT ;  /* 0x000000ff4500720c */ /* 0x000fe20003f05270 */
[----:B------:R-:W-:-:S12]  /*8a40*/  BSSY.RECONVERGENT B0, `(.L_x_135) ;  /* 0x0000009000007945 */ /* 0x000fd80003800200 */
[----:B------:R-:W-:Y:S05]  /*8a50*/  @P0 BRA `(.L_x_137) ;  /* 0x0000000000140947 */ /* 0x000fea0003800000 */
[----:B------:R-:W2:Y:S02]  /*8a60*/  LDCU.64 UR4, c[0x0][0x888] ;  /* 0x00011100ff0477ac */ /* 0x000ea40008000a00 */
[----:B--2---:R-:W-:-:S04]  /*8a70*/  ISETP.NE.U32.AND P0, PT, RZ, UR4, PT ;  /* 0x00000004ff007c0c */ /* 0x004fc8000bf05070 */
[----:B------:R-:W-:-:S13]  /*8a80*/  ISETP.NE.AND.EX P0, PT, RZ, UR5, PT, P0 ;  /* 0x00000005ff007c0c */ /* 0x000fda000bf05300 */
[----:B------:R-:W-:Y:S05]  /*8a90*/  @!P0 EXIT ;  /* 0x000000000000894d */ /* 0x000fea0003800000 */
[----:B------:R-:W-:Y:S05]  /*8aa0*/  BRA `(.L_x_138) ;  /* 0x0000000000087947 */ /* 0x000fea0003800000 */
.L_x_137:
[----:B------:R-:W-:-:S13]  /*8ab0*/  FSETP.NEU.AND P0, PT, R27, RZ, PT ;  /* 0x000000ff1b00720b */ /* 0x000fda0003f0d000 */
[----:B------:R-:W-:Y:S05]  /*8ac0*/  @!P0 EXIT ;  /* 0x000000000000894d */ /* 0x000fea0003800000 */
.L_x_138:
[----:B------:R-:W-:Y:S05]  /*8ad0*/  BSYNC.RECONVERGENT B0 ;  /* 0x0000000000007941 */ /* 0x000fea0003800200 */
.L_x_135:
[----:B------:R-:W2:Y:S01]  /*8ae0*/  S2UR UR5, SR_CgaCtaId ;  /* 0x00000000000579c3 */ /* 0x000ea20000008800 */
[----:B------:R-:W-:Y:S01]  /*8af0*/  ULEA UR4, UR46, UR44, 0x3 ;  /* 0x0000002c2e047291 */ /* 0x000fe2000f8e18ff */
[----:B------:R-:W-:-:S04]  /*8b00*/  DEPBAR.LE SB0, 0x0 ;  /* 0x000080000000791a */ /* 0x000fc80000000000 */
[----:B------:R-:W-:-:S04]  /*8b10*/  UIADD3 UR4, UPT, UPT, UR4, 0x70, URZ ;  /* 0x0000007004047890 */ /* 0x000fc8000fffe0ff */
[----:B--2---:R-:W-:-:S09]  /*8b20*/  UPRMT UR4, UR5, 0x654, UR4 ;  /* 0x0000065405047896 */ /* 0x004fd20008000004 */
[----:B------:R-:W-:Y:S01]  /*8b30*/  SYNCS.ARRIVE.TRANS64.RED.A1T0 RZ, [UR4], RZ ;  /* 0x000000ffffff79a7 */ /* 0x000fe20008100404 */
[----:B------:R-:W-:Y:S05]  /*8b40*/  EXIT ;  /* 0x000000000000794d */ /* 0x000fea0003800000 */
.L_x_24:
[----:B-1----:R1:W3:Y:S02]  /*8b50*/  SYNCS.PHASECHK.TRANS64.TRYWAIT P0, [R0+URZ+0x110], R3 ;  /* 0x00011003000075a7 */ /* 0x0022e400080011ff */
[----:B---3--:R-:W-:Y:S05]  /*8b60*/  @!P0 NANOSLEEP.SYNCS 0x989680 ;  /* 0x009896800000895d */ /* 0x008fea0003900000 */
[----:B------:R-:W3:Y:S02]  /*8b70*/  @!P0 SYNCS.PHASECHK.TRANS64 P0, [R0+URZ+0x110], R3 ;  /* 0x00011003000085a7 */ /* 0x000ee400080010ff */
[----:B---3--:R-:W-:Y:S05]  /*8b80*/  @!P0 BRA `(.L_x_24) ;  /* 0xfffffffc00f08947 */ /* 0x008fea000383ffff */
[----:B------:R-:W-:Y:S05]  /*8b90*/  BRA `(.L_x_139) ;  /* 0xffffff8c00547947 */ /* 0x000fea000383ffff */
.L_x_27:
[----:B-1----:R-:W-:-:S07]  /*8ba0*/  MOV R0, UR33 ;  /* 0x0000002100007c02 */ /* 0x002fce0008000f00 */
.L_x_140:
[----:B-1----:R1:W3:Y:S02]  /*8bb0*/  SYNCS.PHASECHK.TRANS64.TRYWAIT P0, [R0+URZ+0x28], R3 ;  /* 0x00002803000075a7 */ /* 0x0022e400080011ff */
[----:B---3--:R-:W-:Y:S05]  /*8bc0*/  @!P0 NANOSLEEP.SYNCS 0x989680 ;  /* 0x009896800000895d */ /* 0x008fea0003900000 */
[----:B------:R-:W3:Y:S02]  /*8bd0*/  @!P0 SYNCS.PHASECHK.TRANS64 P0, [R0+URZ+0x28], R3 ;  /* 0x00002803000085a7 */ /* 0x000ee400080010ff */
[----:B---3--:R-:W-:Y:S05]  /*8be0*/  @!P0 BRA `(.L_x_140) ;  /* 0xfffffffc00f08947 */ /* 0x008fea000383ffff */
[----:B------:R-:W-:Y:S05]  /*8bf0*/  BRA `(.L_x_26) ;  /* 0xffffff8c00947947 */ /* 0x000fea000383ffff */
.L_x_34:
[----:B-1----:R-:W-:-:S07]  /*8c00*/  MOV R0, UR9 ;  /* 0x0000000900007c02 */ /* 0x002fce0008000f00 */
.L_x_141:
[----:B-1----:R1:W3:Y:S02]  /*8c10*/  SYNCS.PHASECHK.TRANS64.TRYWAIT P0, [R0+URZ+0x28], R3 ;  /* 0x00002803000075a7 */ /* 0x0022e400080011ff */
[----:B---3--:R-:W-:Y:S05]  /*8c20*/  @!P0 NANOSLEEP.SYNCS 0x989680 ;  /* 0x009896800000895d */ /* 0x008fea0003900000 */
[----:B------:R-:W3:Y:S02]  /*8c30*/  @!P0 SYNCS.PHASECHK.TRANS64 P0, [R0+URZ+0x28], R3 ;  /* 0x00002803000085a7 */ /* 0x000ee400080010ff */
[----:B---3--:R-:W-:Y:S05]  /*8c40*/  @!P0 BRA `(.L_x_141) ;  /* 0xfffffffc00f08947 */ /* 0x008fea000383ffff */
[----:B------:R-:W-:Y:S05]  /*8c50*/  BRA `(.L_x_33) ;  /* 0xffffff9000547947 */ /* 0x000fea000383ffff */
.L_x_39:
[----:B-1----:R1:W3:Y:S02]  /*8c60*/  SYNCS.PHASECHK.TRANS64.TRYWAIT P0, [R3+URZ+0xa0], R0 ;  /* 0x0000a000030075a7 */ /* 0x0022e400080011ff */
[----:B---3--:R-:W-:Y:S05]  /*8c70*/  @!P0 NANOSLEEP.SYNCS 0x989680 ;  /* 0x009896800000895d */ /* 0x008fea0003900000 */
[----:B------:R-:W3:Y:S02]  /*8c80*/  @!P0 SYNCS.PHASECHK.TRANS64 P0, [R3+URZ+0xa0], R0 ;  /* 0x0000a000030085a7 */ /* 0x000ee400080010ff */
[----:B---3--:R-:W-:Y:S05]  /*8c90*/  @!P0 BRA `(.L_x_39) ;  /* 0xfffffffc00f08947 */ /* 0x008fea000383ffff */
[----:B------:R-:W-:Y:S05]  /*8ca0*/  BRA `(.L_x_142) ;  /* 0xffffff9000f47947 */ /* 0x000fea000383ffff */
.L_x_43:
[----:B-1----:R-:W-:-:S07]  /*8cb0*/  MOV R0, UR4 ;  /* 0x0000000400007c02 */ /* 0x002fce0008000f00 */
.L_x_143:
[----:B-1----:R1:W3:Y:S02]  /*8cc0*/  SYNCS.PHASECHK.TRANS64.TRYWAIT P0, [R0+URZ], R3 ;  /* 0x00000003000075a7 */ /* 0x0022e400080011ff */
[----:B---3--:R-:W-:Y:S05]  /*8cd0*/  @!P0 NANOSLEEP.SYNCS 0x989680 ;  /* 0x009896800000895d */ /* 0x008fea0003900000 */
[----:B------:R-:W3:Y:S02]  /*8ce0*/  @!P0 SYNCS.PHASECHK.TRANS64 P0, [R0+URZ], R3 ;  /* 0x00000003000085a7 */ /* 0x000ee400080010ff */
[----:B---3--:R-:W-:Y:S05]  /*8cf0*/  @!P0 BRA `(.L_x_143) ;  /* 0xfffffffc00f08947 */ /* 0x008fea000383ffff */
[----:B------:R-:W-:Y:S05]  /*8d00*/  BRA `(.L_x_144) ;  /* 0xffffff9800a07947 */ /* 0x000fea000383ffff */
.L_x_44:
[----:B------:R-:W-:-:S07]  /*8d10*/  MOV R0, UR5 ;  /* 0x0000000500007c02 */ /* 0x000fce0008000f00 */
.L_x_145:
[----:B-1----:R1:W3:Y:S02]  /*8d20*/  SYNCS.PHASECHK.TRANS64.TRYWAIT P0, [R0+URZ], R3 ;  /* 0x00000003000075a7 */ /* 0x0022e400080011ff */
[----:B---3--:R-:W-:Y:S05]  /*8d30*/  @!P0 NANOSLEEP.SYNCS 0x989680 ;  /* 0x009896800000895d */ /* 0x008fea0003900000 */
[----:B------:R-:W3:Y:S02]  /*8d40*/  @!P0 SYNCS.PHASECHK.TRANS64 P0, [R0+URZ], R3 ;  /* 0x00000003000085a7 */ /* 0x000ee400080010ff */
[----:B---3--:R-:W-:Y:S05]  /*8d50*/  @!P0 BRA `(.L_x_145) ;  /* 0xfffffffc00f08947 */ /* 0x008fea000383ffff */
[----:B------:R-:W-:Y:S05]  /*8d60*/  BRA `(.L_x_146) ;  /* 0xffffff9800ac7947 */ /* 0x000fea000383ffff */
.L_x_45:
[----:B------:R-:W-:-:S07]  /*8d70*/  MOV R0, UR5 ;  /* 0x0000000500007c02 */ /* 0x000fce0008000f00 */
.L_x_147:
[----:B-1----:R1:W3:Y:S02]  /*8d80*/  SYNCS.PHASECHK.TRANS64.TRYWAIT P0, [R0+URZ], R3 ;  /* 0x00000003000075a7 */ /* 0x0022e400080011ff */
[----:B---3--:R-:W-:Y:S05]  /*8d90*/  @!P0 NANOSLEEP.SYNCS 0x989680 ;  /* 0x009896800000895d */ /* 0x008fea0003900000 */
[----:B------:R-:W3:Y:S02]  /*8da0*/  @!P0 SYNCS.PHASECHK.TRANS64 P0, [R0+URZ], R3 ;  /* 0x00000003000085a7 */ /* 0x000ee400080010ff */
[----:B---3--:R-:W-:Y:S05]  /*8db0*/  @!P0 BRA `(.L_x_147) ;  /* 0xfffffffc00f08947 */ /* 0x008fea000383ffff */
[----:B------:R-:W-:Y:S05]  /*8dc0*/  BRA `(.L_x_148) ;  /* 0xffffff9800b87947 */ /* 0x000fea000383ffff */
.L_x_46:
[----:B------:R-:W-:-:S07]  /*8dd0*/  MOV R0, UR5 ;  /* 0x0000000500007c02 */ /* 0x000fce0008000f00 */
.L_x_149:
[----:B-1----:R1:W3:Y:S02]  /*8de0*/  SYNCS.PHASECHK.TRANS64.TRYWAIT P0, [R0+URZ], R3 ;  /* 0x00000003000075a7 */ /* 0x0022e400080011ff */
[----:B---3--:R-:W-:Y:S05]  /*8df0*/  @!P0 NANOSLEEP.SYNCS 0x989680 ;  /* 0x009896800000895d */ /* 0x008fea0003900000 */
[----:B------:R-:W3:Y:S02]  /*8e00*/  @!P0 SYNCS.PHASECHK.TRANS64 P0, [R0+URZ], R3 ;  /* 0x00000003000085a7 */ /* 0x000ee400080010ff */
[----:B---3--:R-:W-:Y:S05]  /*8e10*/  @!P0 BRA `(.L_x_149) ;  /* 0xfffffffc00f08947 */ /* 0x008fea000383ffff */
[----:B------:R-:W-:Y:S05]  /*8e20*/  BRA `(.L_x_150) ;  /* 0xffffff9800c47947 */ /* 0x000fea000383ffff */
.L_x_49:
[----:B--2---:R2:W3:Y:S02]  /*8e30*/  SYNCS.PHASECHK.TRANS64.TRYWAIT P0, [R2+URZ+0x100], R5 ;  /* 0x00010005020075a7 */ /* 0x0044e400080011ff */
[----:B---3--:R-:W-:Y:S05]  /*8e40*/  @!P0 NANOSLEEP.SYNCS 0x989680 ;  /* 0x009896800000895d */ /* 0x008fea0003900000 */
[----:B------:R-:W3:Y:S02]  /*8e50*/  @!P0 SYNCS.PHASECHK.TRANS64 P0, [R2+URZ+0x100], R5 ;  /* 0x00010005020085a7 */ /* 0x000ee400080010ff */
[----:B---3--:R-:W-:Y:S05]  /*8e60*/  @!P0 BRA `(.L_x_49) ;  /* 0xfffffffc00f08947 */ /* 0x008fea000383ffff */
[----:B------:R-:W-:Y:S05]  /*8e70*/  BRA `(.L_x_151) ;  /* 0xffffff9c00287947 */ /* 0x000fea000383ffff */
.L_x_50:
[----:B------:R-:W-:-:S07]  /*8e80*/  MOV R2, UR4 ;  /* 0x0000000400027c02 */ /* 0x000fce0008000f00 */
.L_x_152:
[----:B--2---:R2:W3:Y:S02]  /*8e90*/  SYNCS.PHASECHK.TRANS64.TRYWAIT P0, [R2+URZ+0xb0], R5 ;  /* 0x0000b005020075a7 */ /* 0x0044e400080011ff */
[----:B---3--:R-:W-:Y:S05]  /*8ea0*/  @!P0 NANOSLEEP.SYNCS 0x989680 ;  /* 0x009896800000895d */ /* 0x008fea0003900000 */
[----:B------:R-:W3:Y:S02]  /*8eb0*/  @!P0 SYNCS.PHASECHK.TRANS64 P0, [R2+URZ+0xb0], R5 ;  /* 0x0000b005020085a7 */ /* 0x000ee400080010ff */
[----:B---3--:R-:W-:Y:S05]  /*8ec0*/  @!P0 BRA `(.L_x_152) ;  /* 0xfffffffc00f08947 */ /* 0x008fea000383ffff */
[----:B------:R-:W-:Y:S05]  /*8ed0*/  BRA `(.L_x_153) ;  /* 0xffffff9c00387947 */ /* 0x000fea000383ffff */
.L_x_51:
[----:B--2---:R2:W3:Y:S02]  /*8ee0*/  SYNCS.PHASECHK.TRANS64.TRYWAIT P1, [R2+URZ+0xa0], R5 ;  /* 0x0000a005020075a7 */ /* 0x0044e400080211ff */
[----:B---3--:R-:W-:Y:S05]  /*8ef0*/  @!P1 NANOSLEEP.SYNCS 0x989680 ;  /* 0x009896800000995d */ /* 0x008fea0003900000 */
[----:B------:R-:W3:Y:S02]  /*8f00*/  @!P1 SYNCS.PHASECHK.TRANS64 P1, [R2+URZ+0xa0], R5 ;  /* 0x0000a005020095a7 */ /* 0x000ee400080210ff */
[----:B---3--:R-:W-:Y:S05]  /*8f10*/  @!P1 BRA `(.L_x_51) ;  /* 0xfffffffc00f09947 */ /* 0x008fea000383ffff */
[----:B------:R-:W-:Y:S05]  /*8f20*/  BRA `(.L_x_154) ;  /* 0xffffff9c00687947 */ /* 0x000fea000383ffff */
.L_x_54:
[----:B------:R-:W-:-:S07]  /*8f30*/  MOV R0, UR4 ;  /* 0x0000000400007c02 */ /* 0x000fce0008000f00 */
.L_x_155:
[----:B--2---:R2:W3:Y:S02]  /*8f40*/  SYNCS.PHASECHK.TRANS64.TRYWAIT P0, [R0+URZ+0xb0], R3 ;  /* 0x0000b003000075a7 */ /* 0x0044e400080011ff */
[----:B---3--:R-:W-:Y:S05]  /*8f50*/  @!P0 NANOSLEEP.SYNCS 0x989680 ;  /* 0x009896800000895d */ /* 0x008fea0003900000 */
[----:B------:R-:W3:Y:S02]  /*8f60*/  @!P0 SYNCS.PHASECHK.TRANS64 P0, [R0+URZ+0xb0], R3 ;  /* 0x0000b003000085a7 */ /* 0x000ee400080010ff */
[----:B---3--:R-:W-:Y:S05]  /*8f70*/  @!P0 BRA `(.L_x_155) ;  /* 0xfffffffc00f08947 */ /* 0x008fea000383ffff */
[----:B------:R-:W-:Y:S05]  /*8f80*/  BRA `(.L_x_53) ;  /* 0xffffff9c00bc7947 */ /* 0x000fea000383ffff */
.L_x_61:
[----:B-1----:R1:W2:Y:S02]  /*8f90*/  SYNCS.PHASECHK.TRANS64.TRYWAIT P1, [R0+URZ+0xa0], R5 ;  /* 0x0000a005000075a7 */ /* 0x0022a400080211ff */
[----:B--2---:R-:W-:Y:S05]  /*8fa0*/  @!P1 NANOSLEEP.SYNCS 0x989680 ;  /* 0x009896800000995d */ /* 0x004fea0003900000 */
[----:B------:R-:W2:Y:S02]  /*8fb0*/  @!P1 SYNCS.PHASECHK.TRANS64 P1, [R0+URZ+0xa0], R5 ;  /* 0x0000a005000095a7 */ /* 0x000ea400080210ff */
[----:B--2---:R-:W-:Y:S05]  /*8fc0*/  @!P1 BRA `(.L_x_61) ;  /* 0xfffffffc00f09947 */ /* 0x004fea000383ffff */
[----:B------:R-:W-:Y:S05]  /*8fd0*/  BRA `(.L_x_156) ;  /* 0xffffffa400347947 */ /* 0x000fea000383ffff */
.L_x_62:
[----:B------:R-:W-:-:S07]  /*8fe0*/  MOV R3, UR31 ;  /* 0x0000001f00037c02 */ /* 0x000fce0008000f00 */
.L_x_157:
[----:B-1----:R1:W2:Y:S02]  /*8ff0*/  SYNCS.PHASECHK.TRANS64.TRYWAIT P0, [R3+URZ+0xe0], R0 ;  /* 0x0000e000030075a7 */ /* 0x0022a400080011ff */
[----:B--2---:R-:W-:Y:S05]  /*9000*/  @!P0 NANOSLEEP.SYNCS 0x989680 ;  /* 0x009896800000895d */ /* 0x004fea0003900000 */
[----:B------:R-:W2:Y:S02]  /*9010*/  @!P0 SYNCS.PHASECHK.TRANS64 P0, [R3+URZ+0xe0], R0 ;  /* 0x0000e000030085a7 */ /* 0x000ea400080010ff */
[----:B--2---:R-:W-:Y:S05]  /*9020*/  @!P0 BRA `(.L_x_157) ;  /* 0xfffffffc00f08947 */ /* 0x004fea000383ffff */
[----:B------:R-:W-:Y:S05]  /*9030*/  BRA `(.L_x_158) ;  /* 0xffffffa400847947 */ /* 0x000fea000383ffff */
.L_x_65:
[----:B------:R-:W-:Y:S07]  /*9040*/  MOV R0, UR5 ;  /* 0x0000000500007c02 */ /* 0x000fee0008000f00 */
.L_x_159:
[----:B-1----:R1:W2:Y:S02]  /*9050*/  SYNCS.PHASECHK.TRANS64.TRYWAIT P0, [R0+URZ], R3 ;  /* 0x00000003000075a7 */ /* 0x0022a400080011ff */
[----:B--2---:R-:W-:Y:S05]  /*9060*/  @!P0 NANOSLEEP.SYNCS 0x989680 ;  /* 0x009896800000895d */ /* 0x004fea0003900000 */
[----:B------:R-:W2:Y:S02]  /*9070*/  @!P0 SYNCS.PHASECHK.TRANS64 P0, [R0+URZ], R3 ;  /* 0x00000003000085a7 */ /* 0x000ea400080010ff */
[----:B--2---:R-:W-:Y:S05]  /*9080*/  @!P0 BRA `(.L_x_159) ;  /* 0xfffffffc00f08947 */ /* 0x004fea000383ffff */
[----:B------:R-:W-:Y:S05]  /*9090*/  BRA `(.L_x_64) ;  /* 0xffffffa400a07947 */ /* 0x000fea000383ffff */
.L_x_68:
[----:B------:R-:W-:-:S07]  /*90a0*/  MOV R0, UR4 ;  /* 0x0000000400007c02 */ /* 0x000fce0008000f00 */
.L_x_160:
[----:B--2---:R2:W4:Y:S02]  /*90b0*/  SYNCS.PHASECHK.TRANS64.TRYWAIT P0, [R0+URZ], R3 ;  /* 0x00000003000075a7 */ /* 0x00452400080011ff */
[----:B----4-:R-:W-:Y:S05]  /*90c0*/  @!P0 NANOSLEEP.SYNCS 0x989680 ;  /* 0x009896800000895d */ /* 0x010fea0003900000 */
[----:B------:R-:W4:Y:S02]  /*90d0*/  @!P0 SYNCS.PHASECHK.TRANS64 P0, [R0+URZ], R3 ;  /* 0x00000003000085a7 */ /* 0x000f2400080010ff */
[----:B----4-:R-:W-:Y:S05]  /*90e0*/  @!P0 BRA `(.L_x_160) ;  /* 0xfffffffc00f08947 */ /* 0x010fea000383ffff */
[----:B------:R-:W-:Y:S05]  /*90f0*/  BRA `(.L_x_161) ;  /* 0xffffffa8007c7947 */ /* 0x000fea000383ffff */
.L_x_69:
[----:B------:R-:W-:-:S07]  /*9100*/  MOV R0, UR5 ;  /* 0x0000000500007c02 */ /* 0x000fce0008000f00 */
.L_x_162:
[----:B-1----:R1:W2:Y:S02]  /*9110*/  SYNCS.PHASECHK.TRANS64.TRYWAIT P0, [R0+URZ], R3 ;  /* 0x00000003000075a7 */ /* 0x0022a400080011ff */
[----:B--2---:R-:W-:Y:S05]  /*9120*/  @!P0 NANOSLEEP.SYNCS 0x989680 ;  /* 0x009896800000895d */ /* 0x004fea0003900000 */
[----:B------:R-:W2:Y:S02]  /*9130*/  @!P0 SYNCS.PHASECHK.TRANS64 P0, [R0+URZ], R3 ;  /* 0x00000003000085a7 */ /* 0x000ea400080010ff */
[----:B--2---:R-:W-:Y:S05]  /*9140*/  @!P0 BRA `(.L_x_162) ;  /* 0xfffffffc00f08947 */ /* 0x004fea000383ffff */
[----:B------:R-:W-:Y:S05]  /*9150*/  BRA `(.L_x_163) ;  /* 0xffffffa800887947 */ /* 0x000fea000383ffff */
.L_x_70:
[----:B------:R-:W-:-:S07]  /*9160*/  MOV R0, UR5 ;  /* 0x0000000500007c02 */ /* 0x000fce0008000f00 */
.L_x_164:
[----:B-1----:R1:W2:Y:S02]  /*9170*/  SYNCS.PHASECHK.TRANS64.TRYWAIT P0, [R0+URZ], R3 ;  /* 0x00000003000075a7 */ /* 0x0022a400080011ff */
[----:B--2---:R-:W-:Y:S05]  /*9180*/  @!P0 NANOSLEEP.SYNCS 0x989680 ;  /* 0x009896800000895d */ /* 0x004fea0003900000 */
[----:B------:R-:W2:Y:S02]  /*9190*/  @!P0 SYNCS.PHASECHK.TRANS64 P0, [R0+URZ], R3 ;  /* 0x00000003000085a7 */ /* 0x000ea400080010ff */
[----:B--2---:R-:W-:Y:S05]  /*91a0*/  @!P0 BRA `(.L_x_164) ;  /* 0xfffffffc00f08947 */ /* 0x004fea000383ffff */
[----:B------:R-:W-:Y:S05]  /*91b0*/  BRA `(.L_x_165) ;  /* 0xffffffa800947947 */ /* 0x000fea000383ffff */
.L_x_71:
[----:B------:R-:W-:-:S07]  /*91c0*/  MOV R0, UR4 ;  /* 0x0000000400007c02 */ /* 0x000fce0008000f00 */
.L_x_166:
[----:B-1----:R1:W2:Y:S02]  /*91d0*/  SYNCS.PHASECHK.TRANS64.TRYWAIT P0, [R0+URZ], R3 ;  /* 0x00000003000075a7 */ /* 0x0022a400080011ff */
[----:B--2---:R-:W-:Y:S05]  /*91e0*/  @!P0 NANOSLEEP.SYNCS 0x989680 ;  /* 0x009896800000895d */ /* 0x004fea0003900000 */
[----:B------:R-:W2:Y:S02]  /*91f0*/  @!P0 SYNCS.PHASECHK.TRANS64 P0, [R0+URZ], R3 ;  /* 0x00000003000085a7 */ /* 0x000ea400080010ff */
[----:B--2---:R-:W-:Y:S05]  /*9200*/  @!P0 BRA `(.L_x_166) ;  /* 0xfffffffc00f08947 */ /* 0x004fea000383ffff */
[----:B------:R-:W-:Y:S05]  /*9210*/  BRA `(.L_x_167) ;  /* 0xffffffa800a07947 */ /* 0x000fea000383ffff */
.L_x_76:
[----:B-1----:R1:W2:Y:S02]  /*9220*/  SYNCS.PHASECHK.TRANS64.TRYWAIT P0, [R8+URZ+0xa0], R5 ;  /* 0x0000a005080075a7 */ /* 0x0022a400080011ff */
[----:B--2---:R-:W-:Y:S05]  /*9230*/  @!P0 NANOSLEEP.SYNCS 0x989680 ;  /* 0x009896800000895d */ /* 0x004fea0003900000 */
[----:B------:R-:W2:Y:S02]  /*9240*/  @!P0 SYNCS.PHASECHK.TRANS64 P0, [R8+URZ+0xa0], R5 ;  /* 0x0000a005080085a7 */ /* 0x000ea400080010ff */
[----:B--2---:R-:W-:Y:S05]  /*9250*/  @!P0 BRA `(.L_x_76) ;  /* 0xfffffffc00f08947 */ /* 0x004fea000383ffff */
[----:B------:R-:W-:Y:S05]  /*9260*/  BRA `(.L_x_168) ;  /* 0xffffffac00e47947 */ /* 0x000fea000383ffff */
.L_x_79:
[----:B------:R-:W-:Y:S07]  /*9270*/  MOV R0, UR21 ;  /* 0x0000001500007c02 */ /* 0x000fee0008000f00 */
.L_x_169:
[----:B-1----:R1:W2:Y:S02]  /*9280*/  SYNCS.PHASECHK.TRANS64.TRYWAIT P1, [R0+URZ+0x98], R5 ;  /* 0x00009805000075a7 */ /* 0x0022a400080211ff */
[----:B--2---:R-:W-:Y:S05]  /*9290*/  @!P1 NANOSLEEP.SYNCS 0x989680 ;  /* 0x009896800000995d */ /* 0x004fea0003900000 */
[----:B------:R-:W2:Y:S02]  /*92a0*/  @!P1 SYNCS.PHASECHK.TRANS64 P1, [R0+URZ+0x98], R5 ;  /* 0x00009805000095a7 */ /* 0x000ea400080210ff */
[----:B--2---:R-:W-:Y:S05]  /*92b0*/  @!P1 BRA `(.L_x_169) ;  /* 0xfffffffc00f09947 */ /* 0x004fea000383ffff */
[----:B------:R-:W-:Y:S05]  /*92c0*/  BRA `(.L_x_78) ;  /* 0xffffffb400607947 */ /* 0x000fea000383ffff */
.L_x_82:
[----:B-1----:R-:W-:Y:S07]  /*92d0*/  MOV R5, UR21 ;  /* 0x0000001500057c02 */ /* 0x002fee0008000f00 */
.L_x_170:
[----:B-1----:R1:W2:Y:S02]  /*92e0*/  SYNCS.PHASECHK.TRANS64.TRYWAIT P0, [R5+URZ+0x70], R4 ;  /* 0x00007004050075a7 */ /* 0x0022a400080011ff */
[----:B--2---:R-:W-:Y:S05]  /*92f0*/  @!P0 NANOSLEEP.SYNCS 0x989680 ;  /* 0x009896800000895d */ /* 0x004fea0003900000 */
[----:B------:R-:W2:Y:S02]  /*9300*/  @!P0 SYNCS.PHASECHK.TRANS64 P0, [R5+URZ+0x70], R4 ;  /* 0x00007004050085a7 */ /* 0x000ea400080010ff */
[----:B--2---:R-:W-:Y:S05]  /*9310*/  @!P0 BRA `(.L_x_170) ;  /* 0xfffffffc00f08947 */ /* 0x004fea000383ffff */
[----:B------:R-:W-:Y:S05]  /*9320*/  BRA `(.L_x_171) ;  /* 0xffffffb400b87947 */ /* 0x000fea000383ffff */
.L_x_83:
[----:B------:R-:W-:Y:S07]  /*9330*/  MOV R5, UR21 ;  /* 0x0000001500057c02 */ /* 0x000fee0008000f00 */
.L_x_172:
[----:B-1----:R1:W2:Y:S02]  /*9340*/  SYNCS.PHASECHK.TRANS64.TRYWAIT P0, [R5+URZ+0x78], R4 ;  /* 0x00007804050075a7 */ /* 0x0022a400080011ff */
[----:B--2---:R-:W-:Y:S05]  /*9350*/  @!P0 NANOSLEEP.SYNCS 0x989680 ;  /* 0x009896800000895d */ /* 0x004fea0003900000 */
[----:B------:R-:W2:Y:S02]  /*9360*/  @!P0 SYNCS.PHASECHK.TRANS64 P0, [R5+URZ+0x78], R4 ;  /* 0x00007804050085a7 */ /* 0x000ea400080010ff */
[----:B--2---:R-:W-:Y:S05]  /*9370*/  @!P0 BRA `(.L_x_172) ;  /* 0xfffffffc00f08947 */ /* 0x004fea000383ffff */
[----:B------:R-:W-:Y:S05]  /*9380*/  BRA `(.L_x_173) ;  /* 0xffffffb400f07947 */ /* 0x000fea000383ffff */
.L_x_84:
[----:B-1----:R-:W-:Y:S07]  /*9390*/  MOV R5, UR21 ;  /* 0x0000001500057c02 */ /* 0x002fee0008000f00 */
.L_x_174:
[----:B-1----:R1:W2:Y:S02]  /*93a0*/  SYNCS.PHASECHK.TRANS64.TRYWAIT P0, [R5+URZ+0x80], R4 ;  /* 0x00008004050075a7 */ /* 0x0022a400080011ff */
[----:B--2---:R-:W-:Y:S05]  /*93b0*/  @!P0 NANOSLEEP.SYNCS 0x989680 ;  /* 0x009896800000895d */ /* 0x004fea0003900000 */
[----:B------:R-:W2:Y:S02]  /*93c0*/  @!P0 SYNCS.PHASECHK.TRANS64 P0, [R5+URZ+0x80], R4 ;  /* 0x00008004050085a7 */ /* 0x000ea400080010ff */
[----:B--2---:R-:W-:Y:S05]  /*93d0*/  @!P0 BRA `(.L_x_174) ;  /* 0xfffffffc00f08947 */ /* 0x004fea000383ffff */
[----:B------:R-:W-:Y:S05]  /*93e0*/  BRA `(.L_x_175) ;  /* 0xffffffb800347947 */ /* 0x000fea000383ffff */
.L_x_85:
[----:B-1----:R-:W-:Y:S07]  /*93f0*/  MOV R5, UR21 ;  /* 0x0000001500057c02 */ /* 0x002fee0008000f00 */
.L_x_176:
[----:B-1----:R1:W2:Y:S02]  /*9400*/  SYNCS.PHASECHK.TRANS64.TRYWAIT P0, [R5+URZ+0x88], R4 ;  /* 0x00008804050075a7 */ /* 0x0022a400080011ff */
[----:B--2---:R-:W-:Y:S05]  /*9410*/  @!P0 NANOSLEEP.SYNCS 0x989680 ;  /* 0x009896800000895d */ /* 0x004fea0003900000 */
[----:B------:R-:W2:Y:S02]  /*9420*/  @!P0 SYNCS.PHASECHK.TRANS64 P0, [R5+URZ+0x88], R4 ;  /* 0x00008804050085a7 */ /* 0x000ea400080010ff */
[----:B--2---:R-:W-:Y:S05]  /*9430*/  @!P0 BRA `(.L_x_176) ;  /* 0xfffffffc00f08947 */ /* 0x004fea000383ffff */
[----:B------:R-:W-:Y:S05]  /*9440*/  BRA `(.L_x_177) ;  /* 0xffffffb8007c7947 */ /* 0x000fea000383ffff */
.L_x_87:
[----:B------:R-:W-:-:S07]  /*9450*/  MOV R0, UR21 ;  /* 0x0000001500007c02 */ /* 0x000fce0008000f00 */
.L_x_178:
[----:B-1----:R1:W2:Y:S02]  /*9460*/  SYNCS.PHASECHK.TRANS64.TRYWAIT P0, [R0+URZ+0x70], R3 ;  /* 0x00007003000075a7 */ /* 0x0022a400080011ff */
[----:B--2---:R-:W-:Y:S05]  /*9470*/  @!P0 NANOSLEEP.SYNCS 0x989680 ;  /* 0x009896800000895d */ /* 0x004fea0003900000 */
[----:B------:R-:W2:Y:S02]  /*9480*/  @!P0 SYNCS.PHASECHK.TRANS64 P0, [R0+URZ+0x70], R3 ;  /* 0x00007003000085a7 */ /* 0x000ea400080010ff */
[----:B--2---:R-:W-:Y:S05]  /*9490*/  @!P0 BRA `(.L_x_178) ;  /* 0xfffffffc00f08947 */ /* 0x004fea000383ffff */
[----:B------:R-:W-:Y:S05]  /*94a0*/  BRA `(.L_x_179) ;  /* 0xffffffb800f47947 */ /* 0x000fea000383ffff */
.L_x_88:
[----:B-1----:R-:W-:-:S07]  /*94b0*/  MOV R0, UR21 ;  /* 0x0000001500007c02 */ /* 0x002fce0008000f00 */
.L_x_180:
[----:B-1----:R1:W2:Y:S02]  /*94c0*/  SYNCS.PHASECHK.TRANS64.TRYWAIT P0, [R0+URZ+0x78], R3 ;  /* 0x00007803000075a7 */ /* 0x0022a400080011ff */
[----:B--2---:R-:W-:Y:S05]  /*94d0*/  @!P0 NANOSLEEP.SYNCS 0x989680 ;  /* 0x009896800000895d */ /* 0x004fea0003900000 */
[----:B------:R-:W2:Y:S02]  /*94e0*/  @!P0 SYNCS.PHASECHK.TRANS64 P0, [R0+URZ+0x78], R3 ;  /* 0x00007803000085a7 */ /* 0x000ea400080010ff */
[----:B--2---:R-:W-:Y:S05]  /*94f0*/  @!P0 BRA `(.L_x_180) ;  /* 0xfffffffc00f08947 */ /* 0x004fea000383ffff */
[----:B------:R-:W-:Y:S05]  /*9500*/  BRA `(.L_x_181) ;  /* 0xffffffb800e47947 */ /* 0x000fea000383ffff */
.L_x_89:
[----:B-1----:R-:W-:-:S07]  /*9510*/  MOV R0, UR21 ;  /* 0x0000001500007c02 */ /* 0x002fce0008000f00 */
.L_x_182:
[----:B-1----:R1:W2:Y:S02]  /*9520*/  SYNCS.PHASECHK.TRANS64.TRYWAIT P0, [R0+URZ+0x80], R3 ;  /* 0x00008003000075a7 */ /* 0x0022a400080011ff */
[----:B--2---:R-:W-:Y:S05]  /*9530*/  @!P0 NANOSLEEP.SYNCS 0x989680 ;  /* 0x009896800000895d */ /* 0x004fea0003900000 */
[----:B------:R-:W2:Y:S02]  /*9540*/  @!P0 SYNCS.PHASECHK.TRANS64 P0, [R0+URZ+0x80], R3 ;  /* 0x00008003000085a7 */ /* 0x000ea400080010ff */
[----:B--2---:R-:W-:Y:S05]  /*9550*/  @!P0 BRA `(.L_x_182) ;  /* 0xfffffffc00f08947 */ /* 0x004fea000383ffff */
[----:B------:R-:W-:Y:S05]  /*9560*/  BRA `(.L_x_183) ;  /* 0xffffffb800d47947 */ /* 0x000fea000383ffff */
.L_x_91:
[----:B-1----:R1:W2:Y:S02]  /*9570*/  SYNCS.PHASECHK.TRANS64.TRYWAIT P0, [R3+URZ+0xa0], R0 ;  /* 0x0000a000030075a7 */ /* 0x0022a400080011ff */
[----:B--2---:R-:W-:Y:S05]  /*9580*/  @!P0 NANOSLEEP.SYNCS 0x989680 ;  /* 0x009896800000895d */ /* 0x004fea0003900000 */
[----:B------:R-:W2:Y:S02]  /*9590*/  @!P0 SYNCS.PHASECHK.TRANS64 P0, [R3+URZ+0xa0], R0 ;  /* 0x0000a000030085a7 */ /* 0x000ea400080010ff */
[----:B--2---:R-:W-:Y:S05]  /*95a0*/  @!P0 BRA `(.L_x_91) ;  /* 0xfffffffc00f08947 */ /* 0x004fea000383ffff */
[----:B------:R-:W-:Y:S05]  /*95b0*/  BRA `(.L_x_184) ;  /* 0xffffffbc00a47947 */ /* 0x000fea000383ffff */
.L_x_102:
[----:B-1----:R-:W-:Y:S04]  /*95c0*/  MOV R0, UR44 ;  /* 0x0000002c00007c02 */ /* 0x002fe80008000f00 */
[----:B------:R1:W2:Y:S03]  /*95d0*/  SYNCS.PHASECHK.TRANS64.TRYWAIT P1, [R0+URZ+0x50], R5 ;  /* 0x00005005000075a7 */ /* 0x0002a600080211ff */
[----:B--2---:R-:W-:Y:S05]  /*95e0*/  @!P1 NANOSLEEP.SYNCS 0x989680 ;  /* 0x009896800000995d */ /* 0x004fea0003900000 */
[----:B------:R-:W2:Y:S02]  /*95f0*/  @!P1 SYNCS.PHASECHK.TRANS64 P1, [R0+URZ+0x50], R5 ;  /* 0x00005005000095a7 */ /* 0x000ea400080210ff */
[----:B--2---:R-:W-:Y:S05]  /*9600*/  @!P1 BRA `(.L_x_102) ;  /* 0xfffffffc00ec9947 */ /* 0x004fea000383ffff */
[----:B------:R-:W-:Y:S05]  /*9610*/  BRA `(.L_x_101) ;  /* 0xffffffcc00387947 */ /* 0x000fea000383ffff */
.L_x_104:
[----:B-1----:R1:W4:Y:S02]  /*9620*/  SYNCS.PHASECHK.TRANS64.TRYWAIT P0, [R80+URZ+0xc0], R3 ;  /* 0x0000c003500075a7 */ /* 0x00232400080011ff */
[----:B----4-:R-:W-:Y:S05]  /*9630*/  @!P0 NANOSLEEP.SYNCS 0x989680 ;  /* 0x009896800000895d */ /* 0x010fea0003900000 */
[----:B------:R-:W4:Y:S02]  /*9640*/  @!P0 SYNCS.PHASECHK.TRANS64 P0, [R80+URZ+0xc0], R3 ;  /* 0x0000c003500085a7 */ /* 0x000f2400080010ff */
[----:B----4-:R-:W-:Y:S05]  /*9650*/  @!P0 BRA `(.L_x_104) ;  /* 0xfffffffc00f08947 */ /* 0x010fea000383ffff */
[----:B------:R-:W-:Y:S05]  /*9660*/  BRA `(.L_x_103) ;  /* 0xffffffcc00647947 */ /* 0x000fea000383ffff */
.L_x_113:
[----:B-1----:R1:W2:Y:S02]  /*9670*/  SYNCS.PHASECHK.TRANS64.TRYWAIT P0, [R3+URZ+0x50], R0 ;  /* 0x00005000030075a7 */ /* 0x0022a400080011ff */
[----:B--2---:R-:W-:Y:S05]  /*9680*/  @!P0 NANOSLEEP.SYNCS 0x989680 ;  /* 0x009896800000895d */ /* 0x004fea0003900000 */
[----:B------:R-:W2:Y:S02]  /*9690*/  @!P0 SYNCS.PHASECHK.TRANS64 P0, [R3+URZ+0x50], R0 ;  /* 0x00005000030085a7 */ /* 0x000ea400080010ff */
[----:B--2---:R-:W-:Y:S05]  /*96a0*/  @!P0 BRA `(.L_x_113) ;  /* 0xfffffffc00f08947 */ /* 0x004fea000383ffff */
[----:B------:R-:W-:Y:S05]  /*96b0*/  BRA `(.L_x_112) ;  /* 0xffffffd400887947 */ /* 0x000fea000383ffff */
.L_x_121:
[----:B-1----:R1:W3:Y:S02]  /*96c0*/  SYNCS.PHASECHK.TRANS64.TRYWAIT P0, [R89+URZ+0x50], R4 ;  /* 0x00005004590075a7 */ /* 0x0022e400080011ff */
[----:B---3--:R-:W-:Y:S05]  /*96d0*/  @!P0 NANOSLEEP.SYNCS 0x989680 ;  /* 0x009896800000895d */ /* 0x008fea0003900000 */
[----:B------:R-:W3:Y:S02]  /*96e0*/  @!P0 SYNCS.PHASECHK.TRANS64 P0, [R89+URZ+0x50], R4 ;  /* 0x00005004590085a7 */ /* 0x000ee400080010ff */
[----:B---3--:R-:W-:Y:S05]  /*96f0*/  @!P0 BRA `(.L_x_121) ;  /* 0xfffffffc00f08947 */ /* 0x008fea000383ffff */
[----:B------:R-:W-:Y:S05]  /*9700*/  BRA `(.L_x_120) ;  /* 0xffffffdc00d07947 */ /* 0x000fea000383ffff */
.L_x_129:
[----:B-1----:R1:W3:Y:S02]  /*9710*/  SYNCS.PHASECHK.TRANS64.TRYWAIT P0, [R92+URZ+0x50], R3 ;  /* 0x000050035c0075a7 */ /* 0x0022e400080011ff */
[----:B---3--:R-:W-:Y:S05]  /*9720*/  @!P0 NANOSLEEP.SYNCS 0x989680 ;  /* 0x009896800000895d */ /* 0x008fea0003900000 */
[----:B------:R-:W3:Y:S02]  /*9730*/  @!P0 SYNCS.PHASECHK.TRANS64 P0, [R92+URZ+0x50], R3 ;  /* 0x000050035c0085a7 */ /* 0x000ee400080010ff */
[----:B---3--:R-:W-:Y:S05]  /*9740*/  @!P0 BRA `(.L_x_129) ;  /* 0xfffffffc00f08947 */ /* 0x008fea000383ffff */
[----:B------:R-:W-:Y:S05]  /*9750*/  BRA `(.L_x_128) ;  /* 0xffffffe800147947 */ /* 0x000fea000383ffff */
        .weak           $__internal_0_$__cuda_sm10x_tcgen05_guardrail_trap_col_being_dealloced_not_returned_by_alloc
        .type           $__internal_0_$__cuda_sm10x_tcgen05_guardrail_trap_col_being_dealloced_not_returned_by_alloc,@function
        .size           $__internal_0_$__cuda_sm10x_tcgen05_guardrail_trap_col_being_dealloced_not_returned_by_alloc,($__internal_1_$__cuda_sm10x_tcgen05_guardrail_trap_phase_invalid_during_alloc - $__internal_0_$__cuda_sm10x_tcgen05_guardrail_trap_col_being_dealloced_not_returned_by_alloc)
$__internal_0_$__cuda_sm10x_tcgen05_guardrail_trap_col_being_dealloced_not_returned_by_alloc:
[----:B------:R-:W-:Y:S05]  /*9760*/  BPT.TRAP 0x1 ;  /* 0x000000040000795c */ /* 0x000fea0000300000 */
[----:B------:R-:W-:-:S04]  /*9770*/  HFMA2 R3, -RZ, RZ, 0, 0 ;  /* 0x00000000ff037431 */ /* 0x000fc800000001ff */
[----:B------:R-:W-:Y:S05]  /*9780*/  RET.REL.NODEC R2 `(_ZN7cutlass13device_kernelINS_4gemm6kernel13GemmUniversalIN4cute5tupleIJiiiiEEENS1_10collective13CollectiveMmaINS1_35MainloopSm100TmaUmmaWarpSpecializedILi5ELi2ELi4ENS5_IJNS4_1CILi2EEENSA_ILi1EEESC_EEEEENS5_IJNSA_ILi64EEENSA_ILi128EEENSA_ILi32EEEEEENS_10tfloat32_tENS5_IJlSC_lEEESJ_SK_NS4_8TiledMMAINS4_8MMA_AtomIJNS4_17SM100_MMA_TF32_SSISJ_SJ_fLi64ELi128ELNS4_4UMMA5MajorE0ELSP_0ELNSO_7ScaleInE0ELSQ_0EEEEEENS4_6LayoutINS5_IJSC_SC_SC_EEENS5_IJNSA_ILi0EEESV_SV_EEEEENS5_IJNS4_10UnderscoreESY_SY_EEEEENS4_13SM90_TMA_LOADENS4_14ComposedLayoutINS4_7SwizzleILi3ELi4ELi3EEENS4_18smem_ptr_flag_bitsILi32EEENST_INS5_IJNSA_ILi8EEESH_EEENS5_IJSH_SC_EEEEEEEvNS4_8identityENS4_23SM90_TMA_LOAD_MULTICASTES1B_vS1C_EENS_8epilogue10collective18CollectiveEpilogueINS1F_23Sm100TmaWarpSpecializedILi4ELi2ELi16ELb1ELb0EEEJSI_NS5_IJNST_ISF_SC_EENST_ISH_SC_EEEEESJ_SK_SJ_SK_NS1F_6fusion15FusionCallbacksIS1J_NS1N_17LinearCombinationISJ_fSJ_fLNS_15FloatRoundStyleE2EEESI_S1M_JEEENS4_5SM1004TMEM4LOAD26SM100_TMEM_LOAD_16dp128b8xES11_S1B_NS4_17SM75_U32x4_LDSM_NENS4_14SM90_TMA_STOREES1B_NS4_17SM90_U32x4_STSM_NENS4_39AutoVectorizingCopyWithAssumedAlignmentILi128EEEEEEvvEEEEvNT_6ParamsE) ;  /* 0xffffff68021c7950 */ /* 0x000fea0003c3ffff */
        .weak           $__internal_1_$__cuda_sm10x_tcgen05_guardrail_trap_phase_invalid_during_alloc
        .type           $__internal_1_$__cuda_sm10x_tcgen05_guardrail_trap_phase_invalid_during_alloc,@function
        .size           $__internal_1_$__cuda_sm10x_tcgen05_guardrail_trap_phase_invalid_during_alloc,($__internal_2_$__cuda_sm10x_tcgen05_guardrail_trap_unallocated_columns_being_dealloced - $__internal_1_$__cuda_sm10x_tcgen05_guardrail_trap_phase_invalid_during_alloc)
$__internal_1_$__cuda_sm10x_tcgen05_guardrail_trap_phase_invalid_during_alloc:
[----:B------:R-:W-:Y:S05]  /*9790*/  BPT.TRAP 0x1 ;  /* 0x000000040000795c */ /* 0x000fea0000300000 */
[----:B------:R-:W-:-:S04]  /*97a0*/  MOV R5, 0x0 ;  /* 0x0000000000057802 */ /* 0x000fc80000000f00 */
[----:B------:R-:W-:Y:S05]  /*97b0*/  RET.REL.NODEC R4 `(_ZN7cutlass13device_kernelINS_4gemm6kernel13GemmUniversalIN4cute5tupleIJiiiiEEENS1_10collective13CollectiveMmaINS1_35MainloopSm100TmaUmmaWarpSpecializedILi5ELi2ELi4ENS5_IJNS4_1CILi2EEENSA_ILi1EEESC_EEEEENS5_IJNSA_ILi64EEENSA_ILi128EEENSA_ILi32EEEEEENS_10tfloat32_tENS5_IJlSC_lEEESJ_SK_NS4_8TiledMMAINS4_8MMA_AtomIJNS4_17SM100_MMA_TF32_SSISJ_SJ_fLi64ELi128ELNS4_4UMMA5MajorE0ELSP_0ELNSO_7ScaleInE0ELSQ_0EEEEEENS4_6LayoutINS5_IJSC_SC_SC_EEENS5_IJNSA_ILi0EEESV_SV_EEEEENS5_IJNS4_10UnderscoreESY_SY_EEEEENS4_13SM90_TMA_LOADENS4_14ComposedLayoutINS4_7SwizzleILi3ELi4ELi3EEENS4_18smem_ptr_flag_bitsILi32EEENST_INS5_IJNSA_ILi8EEESH_EEENS5_IJSH_SC_EEEEEEEvNS4_8identityENS4_23SM90_TMA_LOAD_MULTICASTES1B_vS1C_EENS_8epilogue10collective18CollectiveEpilogueINS1F_23Sm100TmaWarpSpecializedILi4ELi2ELi16ELb1ELb0EEEJSI_NS5_IJNST_ISF_SC_EENST_ISH_SC_EEEEESJ_SK_SJ_SK_NS1F_6fusion15FusionCallbacksIS1J_NS1N_17LinearCombinationISJ_fSJ_fLNS_15FloatRoundStyleE2EEESI_S1M_JEEENS4_5SM1004TMEM4LOAD26SM100_TMEM_LOAD_16dp128b8xES11_S1B_NS4_17SM75_U32x4_LDSM_NENS4_14SM90_TMA_STOREES1B_NS4_17SM90_U32x4_STSM_NENS4_39AutoVectorizingCopyWithAssumedAlignmentILi128EEEEEEvvEEEEvNT_6ParamsE) ;  /* 0xffffff6804107950 */ /* 0x000fea0003c3ffff */
        .weak           $__internal_2_$__cuda_sm10x_tcgen05_guardrail_trap_unallocated_columns_being_dealloced
        .type           $__internal_2_$__cuda_sm10x_tcgen05_guardrail_trap_unallocated_columns_being_dealloced,@function
        .size           $__internal_2_$__cuda_sm10x_tcgen05_guardrail_trap_unallocated_columns_being_dealloced,(.L_x_186 - $__internal_2_$__cuda_sm10x_tcgen05_guardrail_trap_unallocated_columns_being_dealloced)
$__internal_2_$__cuda_sm10x_tcgen05_guardrail_trap_unallocated_columns_being_dealloced:
[----:B------:R-:W-:Y:S05]  /*97c0*/  BPT.TRAP 0x1 ;  /* 0x000000040000795c */ /* 0x000fea0000300000 */
[----:B------:R-:W-:-:S04]  /*97d0*/  HFMA2 R3, -RZ, RZ, 0, 0 ;  /* 0x00000000ff037431 */ /* 0x000fc800000001ff */
[----:B------:R-:W-:Y:S05]  /*97e0*/  RET.REL.NODEC R2 `(_ZN7cutlass13device_kernelINS_4gemm6kernel13GemmUniversalIN4cute5tupleIJiiiiEEENS1_10collective13CollectiveMmaINS1_35MainloopSm100TmaUmmaWarpSpecializedILi5ELi2ELi4ENS5_IJNS4_1CILi2EEENSA_ILi1EEESC_EEEEENS5_IJNSA_ILi64EEENSA_ILi128EEENSA_ILi32EEEEEENS_10tfloat32_tENS5_IJlSC_lEEESJ_SK_NS4_8TiledMMAINS4_8MMA_AtomIJNS4_17SM100_MMA_TF32_SSISJ_SJ_fLi64ELi128ELNS4_4UMMA5MajorE0ELSP_0ELNSO_7ScaleInE0ELSQ_0EEEEEENS4_6LayoutINS5_IJSC_SC_SC_EEENS5_IJNSA_ILi0EEESV_SV_EEEEENS5_IJNS4_10UnderscoreESY_SY_EEEEENS4_13SM90_TMA_LOADENS4_14ComposedLayoutINS4_7SwizzleILi3ELi4ELi3EEENS4_18smem_ptr_flag_bitsILi32EEENST_INS5_IJNSA_ILi8EEESH_EEENS5_IJSH_SC_EEEEEEEvNS4_8identityENS4_23SM90_TMA_LOAD_MULTICASTES1B_vS1C_EENS_8epilogue10collective18CollectiveEpilogueINS1F_23Sm100TmaWarpSpecializedILi4ELi2ELi16ELb1ELb0EEEJSI_NS5_IJNST_ISF_SC_EENST_ISH_SC_EEEEESJ_SK_SJ_SK_NS1F_6fusion15FusionCallbacksIS1J_NS1N_17LinearCombinationISJ_fSJ_fLNS_15FloatRoundStyleE2EEESI_S1M_JEEENS4_5SM1004TMEM4LOAD26SM100_TMEM_LOAD_16dp128b8xES11_S1B_NS4_17SM75_U32x4_LDSM_NENS4_14SM90_TMA_STOREES1B_NS4_17SM90_U32x4_STSM_NENS4_39AutoVectorizingCopyWithAssumedAlignmentILi128EEEEEEvvEEEEvNT_6ParamsE) ;  /* 0xffffff6802047950 */ /* 0x000fea0003c3ffff */
.L_x_185:
[----:B------:R-:W-:-:S00]  /*97f0*/  BRA `(.L_x_185) ;  /* 0xfffffffc00fc7947 */ /* 0x000fc0000383ffff */
[----:B------:R-:W-:-:S00]  /*9800*/  NOP ;  /* 0x0000000000007918 */ /* 0x000fc00000000000 */
[----:B------:R-:W-:-:S00]  /*9810*/  NOP ;  /* 0x0000000000007918 */ /* 0x000fc00000000000 */
[----:B------:R-:W-:-:S00]  /*9820*/  NOP ;  /* 0x0000000000007918 */ /* 0x000fc00000000000 */
[----:B------:R-:W-:-:S00]  /*9830*/  NOP ;  /* 0x0000000000007918 */ /* 0x000fc00000000000 */
[----:B------:R-:W-:-:S00]  /*9840*/  NOP ;  /* 0x0000000000007918 */ /* 0x000fc00000000000 */
[----:B------:R-:W-:-:S00]  /*9850*/  NOP ;  /* 0x0000000000007918 */ /* 0x000fc00000000000 */
[----:B------:R-:W-:-:S00]  /*9860*/  NOP ;  /* 0x0000000000007918 */ /* 0x000fc00000000000 */
[----:B------:R-:W-:-:S00]  /*9870*/  NOP ;  /* 0x0000000000007918 */ /* 0x000fc00000000000 */
.L_x_186:


//--------------------- .nv.global.init           --------------------------
	.section	.nv.global.init,"aw",@progbits
.nv.global.init:
	.type		$str$27,@object
	.size		$str$27,($str$28 - $str$27)
$str$27:
        /*0000*/ 	.byte	0x28, 0x61, 0x64, 0x64, 0x72, 0x65, 0x73, 0x73, 0x20, 0x26, 0x20, 0x6d, 0x61, 0x73, 0x6b, 0x29
        /*0010*/ 	.byte	0x20, 0x3d, 0x3d, 0x20, 0x30, 0x00
	.type		$str$28,@object
	.size		$str$28,($str$26 - $str$28)
$str$28:
        /*0016*/ 	.byte	0x2f, 0x74, 0x6d, 0x70, 0x2f, 0x63, 0x75, 0x74, 0x6c, 0x61, 0x73, 0x73, 0x5f, 0x73, 0x77, 0x65
        /*0026*/ 	.byte	0x65, 0x70, 0x5f, 0x73, 0x72, 0x63, 0x2f, 0x69, 0x6e, 0x63, 0x6c, 0x75, 0x64, 0x65, 0x2f, 0x63
        /*0036*/ 	.byte	0x75, 0x74, 0x65, 0x2f, 0x70, 0x6f, 0x69, 0x6e, 0x74, 0x65, 0x72, 0x5f, 0x66, 0x6c, 0x61, 0x67
        /*0046*/ 	.byte	0x67, 0x65, 0x64, 0x2e, 0x68, 0x70, 0x70, 0x00
	.type		$str$26,@object
	.size		$str$26,($str$25 - $str$26)
$str$26:
        /*004e*/ 	.byte	0x2f, 0x74, 0x6d, 0x70, 0x2f, 0x63, 0x75, 0x74, 0x6c, 0x61, 0x73, 0x73, 0x5f, 0x73, 0x77, 0x65
        /*005e*/ 	.byte	0x65, 0x70, 0x5f, 0x73, 0x72, 0x63, 0x2f, 0x69, 0x6e, 0x63, 0x6c, 0x75, 0x64, 0x65, 0x2f, 0x63
        /*006e*/ 	.byte	0x75, 0x74, 0x65, 0x2f, 0x61, 0x74, 0x6f, 0x6d, 0x2f, 0x63, 0x6f, 0x70, 0x79, 0x5f, 0x74, 0x72
        /*007e*/ 	.byte	0x61, 0x69, 0x74, 0x73, 0x5f, 0x73, 0x6d, 0x31, 0x30, 0x30, 0x2e, 0x68, 0x70, 0x70, 0x00
	.type		$str$25,@object
	.size		$str$25,(__unnamed_1 - $str$25)
$str$25:
        /*008d*/ 	.byte	0x28, 0x28, 0x75, 0x69, 0x6e, 0x74, 0x33, 0x32, 0x5f, 0x74, 0x28, 0x74, 0x68, 0x72, 0x65, 0x61
        /*009d*/ 	.byte	0x64, 0x49, 0x64, 0x78, 0x2e, 0x78, 0x29, 0x20, 0x2f, 0x20, 0x33, 0x32, 0x29, 0x20, 0x25, 0x20
        /*00ad*/ 	.byte	0x34, 0x29, 0x20, 0x3d, 0x3d, 0x20, 0x28, 0x28, 0x28, 0x74, 0x6d, 0x65, 0x6d, 0x5f, 0x61, 0x64
        /*00bd*/ 	.byte	0x64, 0x72, 0x20, 0x3e, 0x3e, 0x20, 0x31, 0x36, 0x29, 0x20, 0x2f, 0x20, 0x33, 0x32, 0x29, 0x20
        /*00cd*/ 	.byte	0x25, 0x20, 0x34, 0x29, 0x00
	.type		__unnamed_1,@object
	.size		__unnamed_1,(__unnamed_2 - __unnamed_1)
__unnamed_1:
        /*00d2*/ 	.byte	0x61, 0x75, 0x74, 0x6f, 0x20, 0x63, 0x75, 0x74, 0x65, 0x3a, 0x3a, 0x61, 0x73, 0x5f, 0x70, 0x6f
        /* <DEDUP_REMOVED lines=24> */
        /*0262*/ 	.byte	0x30, 0x34, 0x38, 0x3e, 0x3e, 0x3e, 0x3e, 0x5d, 0x00
	.type		__unnamed_2,@object
	.size		__unnamed_2,(.L_2 - __unnamed_2)
__unnamed_2:
        /* <DEDUP_REMOVED lines=45> */
        /*053b*/ 	.byte	0x3e, 0x3e, 0x3e, 0x5d, 0x00
.L_2:


//--------------------- .nv.shared._ZN7cutlass13device_kernelINS_4gemm6kernel13GemmUniversalIN4cute5tupleIJiiiiEEENS1_10collective13CollectiveMmaINS1_35MainloopSm100TmaUmmaWarpSpecializedILi5ELi2ELi4ENS5_IJNS4_1CILi2EEENSA_ILi1EEESC_EEEEENS5_IJNSA_ILi64EEENSA_ILi128EEENSA_ILi32EEEEEENS_10tfloat32_tENS5_IJlSC_lEEESJ_SK_NS4_8TiledMMAINS4_8MMA_AtomIJNS4_17SM100_MMA_TF32_SSISJ_SJ_fLi64ELi128ELNS4_4UMMA5MajorE0ELSP_0ELNSO_7ScaleInE0ELSQ_0EEEEEENS4_6LayoutINS5_IJSC_SC_SC_EEENS5_IJNSA_ILi0EEESV_SV_EEEEENS5_IJNS4_10UnderscoreESY_SY_EEEEENS4_13SM90_TMA_LOADENS4_14ComposedLayoutINS4_7SwizzleILi3ELi4ELi3EEENS4_18smem_ptr_flag_bitsILi32EEENST_INS5_IJNSA_ILi8EEESH_EEENS5_IJSH_SC_EEEEEEEvNS4_8identityENS4_23SM90_TMA_LOAD_MULTICASTES1B_vS1C_EENS_8epilogue10collective18CollectiveEpilogueINS1F_23Sm100TmaWarpSpecializedILi4ELi2ELi16ELb1ELb0EEEJSI_NS5_IJNST_ISF_SC_EENST_ISH_SC_EEEEESJ_SK_SJ_SK_NS1F_6fusion15FusionCallbacksIS1J_NS1N_17LinearCombinationISJ_fSJ_fLNS_15FloatRoundStyleE2EEESI_S1M_JEEENS4_5SM1004TMEM4LOAD26SM100_TMEM_LOAD_16dp128b8xES11_S1B_NS4_17SM75_U32x4_LDSM_NENS4_14SM90_TMA_STOREES1B_NS4_17SM90_U32x4_STSM_NENS4_39AutoVectorizingCopyWithAssumedAlignmentILi128EEEEEEvvEEEEvNT_6ParamsE --------------------------
	.section	.nv.shared._ZN7cutlass13device_kernelINS_4gemm6kernel13GemmUniversalIN4cute5tupleIJiiiiEEENS1_10collective13CollectiveMmaINS1_35MainloopSm100TmaUmmaWarpSpecializedILi5ELi2ELi4ENS5_IJNS4_1CILi2EEENSA_ILi1EEESC_EEEEENS5_IJNSA_ILi64EEENSA_ILi128EEENSA_ILi32EEEEEENS_10tfloat32_tENS5_IJlSC_lEEESJ_SK_NS4_8TiledMMAINS4_8MMA_AtomIJNS4_17SM100_MMA_TF32_SSISJ_SJ_fLi64ELi128ELNS4_4UMMA5MajorE0ELSP_0ELNSO_7ScaleInE0ELSQ_0EEEEEENS4_6LayoutINS5_IJSC_SC_SC_EEENS5_IJNSA_ILi0EEESV_SV_EEEEENS5_IJNS4_10UnderscoreESY_SY_EEEEENS4_13SM90_TMA_LOADENS4_14ComposedLayoutINS4_7SwizzleILi3ELi4ELi3EEENS4_18smem_ptr_flag_bitsILi32EEENST_INS5_IJNSA_ILi8EEESH_EEENS5_IJSH_SC_EEEEEEEvNS4_8identityENS4_23SM90_TMA_LOAD_MULTICASTES1B_vS1C_EENS_8epilogue10collective18CollectiveEpilogueINS1F_23Sm100TmaWarpSpecializedILi4ELi2ELi16ELb1ELb0EEEJSI_NS5_IJNST_ISF_SC_EENST_ISH_SC_EEEEESJ_SK_SJ_SK_NS1F_6fusion15FusionCallbacksIS1J_NS1N_17LinearCombinationISJ_fSJ_fLNS_15FloatRoundStyleE2EEESI_S1M_JEEENS4_5SM1004TMEM4LOAD26SM100_TMEM_LOAD_16dp128b8xES11_S1B_NS4_17SM75_U32x4_LDSM_NENS4_14SM90_TMA_STOREES1B_NS4_17SM90_U32x4_STSM_NENS4_39AutoVectorizingCopyWithAssumedAlignmentILi128EEEEEEvvEEEEvNT_6ParamsE,"aw",@nobits
	.sectionflags	@""
	.align	16
	.zero		1024


//--------------------- .nv.shared.reserved.0     --------------------------
	.section	.nv.shared.reserved.0,"aw",@nobits
	.weak		__nv_reservedSMEM_offset_0_alias
	.size		__nv_reservedSMEM_offset_0_alias, 0, 64
	.other		__nv_reservedSMEM_offset_0_alias,@"STO_CUDA_RESERVED_SHARED STV_DEFAULT"
__nv_reservedSMEM_offset_0_alias:
	.zero		0
.nv.shared.reserved.0:
	.zero		64
	.weak		__nv_reservedSMEM_tcgen05_partition
	.type		__nv_reservedSMEM_tcgen05_partition,@object
	.size		__nv_reservedSMEM_tcgen05_partition,(.L_0 - __nv_reservedSMEM_tcgen05_partition)
__nv_reservedSMEM_tcgen05_partition:
	.zero		32
.L_0:


//--------------------- .nv.global                --------------------------
	.section	.nv.global,"aw",@nobits
.nv.global:
	.type		_ZN40_INTERNAL_2e778c94_4_k_cu_faf0a913_105684cute1_E,@object
	.size		_ZN40_INTERNAL_2e778c94_4_k_cu_faf0a913_105684cute1_E,(_ZN40_INTERNAL_2e778c94_4_k_cu_faf0a913_105684cuda3std3__45__cpo6cbeginE - _ZN40_INTERNAL_2e778c94_4_k_cu_faf0a913_105684cute1_E)
_ZN40_INTERNAL_2e778c94_4_k_cu_faf0a913_105684cute1_E:
	.zero		1
	.type		_ZN40_INTERNAL_2e778c94_4_k_cu_faf0a913_105684cuda3std3__45__cpo6cbeginE,@object
	.size		_ZN40_INTERNAL_2e778c94_4_k_cu_faf0a913_105684cuda3std3__45__cpo6cbeginE,(_ZN40_INTERNAL_2e778c94_4_k_cu_faf0a913_105684cuda3std3__48in_placeE - _ZN40_INTERNAL_2e778c94_4_k_cu_faf0a913_105684cuda3std3__45__cpo6cbeginE)
_ZN40_INTERNAL_2e778c94_4_k_cu_faf0a913_105684cuda3std3__45__cpo6cbeginE:
	.zero		1
	.type		_ZN40_INTERNAL_2e778c94_4_k_cu_faf0a913_105684cuda3std3__48in_placeE,@object
	.size		_ZN40_INTERNAL_2e778c94_4_k_cu_faf0a913_105684cuda3std3__48in_placeE,(_ZN40_INTERNAL_2e778c94_4_k_cu_faf0a913_105684cuda3std6ranges3__45__cpo9iter_moveE - _ZN40_INTERNAL_2e778c94_4_k_cu_faf0a913_105684cuda3std3__48in_placeE)
_ZN40_INTERNAL_2e778c94_4_k_cu_faf0a913_105684cuda3std3__48in_placeE:
	.zero		1
	.type		_ZN40_INTERNAL_2e778c94_4_k_cu_faf0a913_105684cuda3std6ranges3__45__cpo9iter_moveE,@object
	.size		_ZN40_INTERNAL_2e778c94_4_k_cu_faf0a913_105684cuda3std6ranges3__45__cpo9iter_moveE,(_ZN40_INTERNAL_2e778c94_4_k_cu_faf0a913_105684cuda3std3__45__cpo5beginE - _ZN40_INTERNAL_2e778c94_4_k_cu_faf0a913_105684cuda3std6ranges3__45__cpo9iter_moveE)
_ZN40_INTERNAL_2e778c94_4_k_cu_faf0a913_105684cuda3std6ranges3__45__cpo9iter_moveE:
	.zero		1
	.type		_ZN40_INTERNAL_2e778c94_4_k_cu_faf0a913_105684cuda3std3__45__cpo5beginE,@object
	.size		_ZN40_INTERNAL_2e778c94_4_k_cu_faf0a913_105684cuda3std3__45__cpo5beginE,(_ZN40_INTERNAL_2e778c94_4_k_cu_faf0a913_105684cuda3std3__442_GLOBAL__N__2e778c94_4_k_cu_faf0a913_105686ignoreE - _ZN40_INTERNAL_2e778c94_4_k_cu_faf0a913_105684cuda3std3__45__cpo5beginE)
_ZN40_INTERNAL_2e778c94_4_k_cu_faf0a913_105684cuda3std3__45__cpo5beginE:
	.zero		1
	.type		_ZN40_INTERNAL_2e778c94_4_k_cu_faf0a913_105684cuda3std3__442_GLOBAL__N__2e778c94_4_k_cu_faf0a913_105686ignoreE,@object
	.size		_ZN40_INTERNAL_2e778c94_4_k_cu_faf0a913_105684cuda3std3__442_GLOBAL__N__2e778c94_4_k_cu_faf0a913_105686ignoreE,(_ZN40_INTERNAL_2e778c94_4_k_cu_faf0a913_105684cute7productE - _ZN40_INTERNAL_2e778c94_4_k_cu_faf0a913_105684cuda3std3__442_GLOBAL__N__2e778c94_4_k_cu_faf0a913_105686ignoreE)
_ZN40_INTERNAL_2e778c94_4_k_cu_faf0a913_105684cuda3std3__442_GLOBAL__N__2e778c94_4_k_cu_faf0a913_105686ignoreE:
	.zero		1
	.type		_ZN40_INTERNAL_2e778c94_4_k_cu_faf0a913_105684cute7productE,@object
	.size		_ZN40_INTERNAL_2e778c94_4_k_cu_faf0a913_105684cute7productE,(_ZN40_INTERNAL_2e778c94_4_k_cu_faf0a913_105684cuda3std3__45__cpo3endE - _ZN40_INTERNAL_2e778c94_4_k_cu_faf0a913_105684cute7productE)
_ZN40_INTERNAL_2e778c94_4_k_cu_faf0a913_105684cute7productE:
	.zero		1
	.type		_ZN40_INTERNAL_2e778c94_4_k_cu_faf0a913_105684cuda3std3__45__cpo3endE,@object
	.size		_ZN40_INTERNAL_2e778c94_4_k_cu_faf0a913_105684cuda3std3__45__cpo3endE,(_ZN40_INTERNAL_2e778c94_4_k_cu_faf0a913_105684cuda3std3__419piecewise_constructE - _ZN40_INTERNAL_2e778c94_4_k_cu_faf0a913_105684cuda3std3__45__cpo3endE)
_ZN40_INTERNAL_2e778c94_4_k_cu_faf0a913_105684cuda3std3__45__cpo3endE:
	.zero		1
	.type		_ZN40_INTERNAL_2e778c94_4_k_cu_faf0a913_105684cuda3std3__419piecewise_constructE,@object
	.size		_ZN40_INTERNAL_2e778c94_4_k_cu_faf0a913_105684cuda3std3__419piecewise_constructE,(_ZN40_INTERNAL_2e778c94_4_k_cu_faf0a913_105684cuda3std3__45__cpo4cendE - _ZN40_INTERNAL_2e778c94_4_k_cu_faf0a913_105684cuda3std3__419piecewise_constructE)
_ZN40_INTERNAL_2e778c94_4_k_cu_faf0a913_105684cuda3std3__419piecewise_constructE:
	.zero		1
	.type		_ZN40_INTERNAL_2e778c94_4_k_cu_faf0a913_105684cuda3std3__45__cpo4cendE,@object
	.size		_ZN40_INTERNAL_2e778c94_4_k_cu_faf0a913_105684cuda3std3__45__cpo4cendE,(_ZN40_INTERNAL_2e778c94_4_k_cu_faf0a913_105684cuda3std6ranges3__45__cpo4swapE - _ZN40_INTERNAL_2e778c94_4_k_cu_faf0a913_105684cuda3std3__45__cpo4cendE)
_ZN40_INTERNAL_2e778c94_4_k_cu_faf0a913_105684cuda3std3__45__cpo4cendE:
	.zero		1
	.type		_ZN40_INTERNAL_2e778c94_4_k_cu_faf0a913_105684cuda3std6ranges3__45__cpo4swapE,@object
	.size		_ZN40_INTERNAL_2e778c94_4_k_cu_faf0a913_105684cuda3std6ranges3__45__cpo4swapE,(.L_10 - _ZN40_INTERNAL_2e778c94_4_k_cu_faf0a913_105684cuda3std6ranges3__45__cpo4swapE)
_ZN40_INTERNAL_2e778c94_4_k_cu_faf0a913_105684cuda3std6ranges3__45__cpo4swapE:
	.zero		1
.L_10:


//--------------------- .nv.constant0._ZN7cutlass13device_kernelINS_4gemm6kernel13GemmUniversalIN4cute5tupleIJiiiiEEENS1_10collective13CollectiveMmaINS1_35MainloopSm100TmaUmmaWarpSpecializedILi5ELi2ELi4ENS5_IJNS4_1CILi2EEENSA_ILi1EEESC_EEEEENS5_IJNSA_ILi64EEENSA_ILi128EEENSA_ILi32EEEEEENS_10tfloat32_tENS5_IJlSC_lEEESJ_SK_NS4_8TiledMMAINS4_8MMA_AtomIJNS4_17SM100_MMA_TF32_SSISJ_SJ_fLi64ELi128ELNS4_4UMMA5MajorE0ELSP_0ELNSO_7ScaleInE0ELSQ_0EEEEEENS4_6LayoutINS5_IJSC_SC_SC_EEENS5_IJNSA_ILi0EEESV_SV_EEEEENS5_IJNS4_10UnderscoreESY_SY_EEEEENS4_13SM90_TMA_LOADENS4_14ComposedLayoutINS4_7SwizzleILi3ELi4ELi3EEENS4_18smem_ptr_flag_bitsILi32EEENST_INS5_IJNSA_ILi8EEESH_EEENS5_IJSH_SC_EEEEEEEvNS4_8identityENS4_23SM90_TMA_LOAD_MULTICASTES1B_vS1C_EENS_8epilogue10collective18CollectiveEpilogueINS1F_23Sm100TmaWarpSpecializedILi4ELi2ELi16ELb1ELb0EEEJSI_NS5_IJNST_ISF_SC_EENST_ISH_SC_EEEEESJ_SK_SJ_SK_NS1F_6fusion15FusionCallbacksIS1J_NS1N_17LinearCombinationISJ_fSJ_fLNS_15FloatRoundStyleE2EEESI_S1M_JEEENS4_5SM1004TMEM4LOAD26SM100_TMEM_LOAD_16dp128b8xES11_S1B_NS4_17SM75_U32x4_LDSM_NENS4_14SM90_TMA_STOREES1B_NS4_17SM90_U32x4_STSM_NENS4_39AutoVectorizingCopyWithAssumedAlignmentILi128EEEEEEvvEEEEvNT_6ParamsE --------------------------
	.section	.nv.constant0._ZN7cutlass13device_kernelINS_4gemm6kernel13GemmUniversalIN4cute5tupleIJiiiiEEENS1_10collective13CollectiveMmaINS1_35MainloopSm100TmaUmmaWarpSpecializedILi5ELi2ELi4ENS5_IJNS4_1CILi2EEENSA_ILi1EEESC_EEEEENS5_IJNSA_ILi64EEENSA_ILi128EEENSA_ILi32EEEEEENS_10tfloat32_tENS5_IJlSC_lEEESJ_SK_NS4_8TiledMMAINS4_8MMA_AtomIJNS4_17SM100_MMA_TF32_SSISJ_SJ_fLi64ELi128ELNS4_4UMMA5MajorE0ELSP_0ELNSO_7ScaleInE0ELSQ_0EEEEEENS4_6LayoutINS5_IJSC_SC_SC_EEENS5_IJNSA_ILi0EEESV_SV_EEEEENS5_IJNS4_10UnderscoreESY_SY_EEEEENS4_13SM90_TMA_LOADENS4_14ComposedLayoutINS4_7SwizzleILi3ELi4ELi3EEENS4_18smem_ptr_flag_bitsILi32EEENST_INS5_IJNSA_ILi8EEESH_EEENS5_IJSH_SC_EEEEEEEvNS4_8identityENS4_23SM90_TMA_LOAD_MULTICASTES1B_vS1C_EENS_8epilogue10collective18CollectiveEpilogueINS1F_23Sm100TmaWarpSpecializedILi4ELi2ELi16ELb1ELb0EEEJSI_NS5_IJNST_ISF_SC_EENST_ISH_SC_EEEEESJ_SK_SJ_SK_NS1F_6fusion15FusionCallbacksIS1J_NS1N_17LinearCombinationISJ_fSJ_fLNS_15FloatRoundStyleE2EEESI_S1M_JEEENS4_5SM1004TMEM4LOAD26SM100_TMEM_LOAD_16dp128b8xES11_S1B_NS4_17SM75_U32x4_LDSM_NENS4_14SM90_TMA_STOREES1B_NS4_17SM90_U32x4_STSM_NENS4_39AutoVectorizingCopyWithAssumedAlignmentILi128EEEEEEvvEEEEvNT_6ParamsE,"a",@progbits
	.sectionflags	@""
	.align	4
.nv.constant0._ZN7cutlass13device_kernelINS_4gemm6kernel13GemmUniversalIN4cute5tupleIJiiiiEEENS1_10collective13CollectiveMmaINS1_35MainloopSm100TmaUmmaWarpSpecializedILi5ELi2ELi4ENS5_IJNS4_1CILi2EEENSA_ILi1EEESC_EEEEENS5_IJNSA_ILi64EEENSA_ILi128EEENSA_ILi32EEEEEENS_10tfloat32_tENS5_IJlSC_lEEESJ_SK_NS4_8TiledMMAINS4_8MMA_AtomIJNS4_17SM100_MMA_TF32_SSISJ_SJ_fLi64ELi128ELNS4_4UMMA5MajorE0ELSP_0ELNSO_7ScaleInE0ELSQ_0EEEEEENS4_6LayoutINS5_IJSC_SC_SC_EEENS5_IJNSA_ILi0EEESV_SV_EEEEENS5_IJNS4_10UnderscoreESY_SY_EEEEENS4_13SM90_TMA_LOADENS4_14ComposedLayoutINS4_7SwizzleILi3ELi4ELi3EEENS4_18smem_ptr_flag_bitsILi32EEENST_INS5_IJNSA_ILi8EEESH_EEENS5_IJSH_SC_EEEEEEEvNS4_8identityENS4_23SM90_TMA_LOAD_MULTICASTES1B_vS1C_EENS_8epilogue10collective18CollectiveEpilogueINS1F_23Sm100TmaWarpSpecializedILi4ELi2ELi16ELb1ELb0EEEJSI_NS5_IJNST_ISF_SC_EENST_ISH_SC_EEEEESJ_SK_SJ_SK_NS1F_6fusion15FusionCallbacksIS1J_NS1N_17LinearCombinationISJ_fSJ_fLNS_15FloatRoundStyleE2EEESI_S1M_JEEENS4_5SM1004TMEM4LOAD26SM100_TMEM_LOAD_16dp128b8xES11_S1B_NS4_17SM75_U32x4_LDSM_NENS4_14SM90_TMA_STOREES1B_NS4_17SM90_U32x4_STSM_NENS4_39AutoVectorizingCopyWithAssumedAlignmentILi128EEEEEEvvEEEEvNT_6ParamsE:
	.zero		2944


//--------------------- SYMBOLS --------------------------

	.type		.nv.reservedSmem.offset0,@object
	.size		.nv.reservedSmem.offset0,0x4
	.type		.nv.reservedSmem.cap,@object
	.size		.nv.reservedSmem.cap,0x4
	.type		__assertfail,@function
